//
// Generated by NVIDIA NVVM Compiler
//
// Compiler Build ID: CL-36424714
// Cuda compilation tools, release 13.0, V13.0.88
// Based on NVVM 20.0.0
//

.version 9.0
.target sm_100
.address_size 64

	// .globl	_Z15matmalGPU_naivePfS_S_iii
// _ZZ15matmalGPU_tiledPfS_S_iiiE2As has been demoted
// _ZZ15matmalGPU_tiledPfS_S_iiiE2Bs has been demoted
// _ZZ15matmul_tile_4x4PfS_S_iiiE2As has been demoted
// _ZZ15matmul_tile_4x4PfS_S_iiiE2Bs has been demoted
.global .align 1 .b8 _ZN34_INTERNAL_f3ad588d_4_k_cu_b4bc84444cuda3std3__436_GLOBAL__N__f3ad588d_4_k_cu_b4bc84446ignoreE[1];
.global .align 1 .b8 _ZN34_INTERNAL_f3ad588d_4_k_cu_b4bc84444cuda3std3__45__cpo5beginE[1];
.global .align 1 .b8 _ZN34_INTERNAL_f3ad588d_4_k_cu_b4bc84444cuda3std3__45__cpo3endE[1];
.global .align 1 .b8 _ZN34_INTERNAL_f3ad588d_4_k_cu_b4bc84444cuda3std3__45__cpo6cbeginE[1];
.global .align 1 .b8 _ZN34_INTERNAL_f3ad588d_4_k_cu_b4bc84444cuda3std3__45__cpo4cendE[1];
.global .align 1 .b8 _ZN34_INTERNAL_f3ad588d_4_k_cu_b4bc84444cuda3std3__419piecewise_constructE[1];
.global .align 1 .b8 _ZN34_INTERNAL_f3ad588d_4_k_cu_b4bc84444cuda3std3__48in_placeE[1];
.global .align 1 .b8 _ZN34_INTERNAL_f3ad588d_4_k_cu_b4bc84444cuda3std6ranges3__45__cpo4swapE[1];
.global .align 1 .b8 _ZN34_INTERNAL_f3ad588d_4_k_cu_b4bc84444cuda3std6ranges3__45__cpo9iter_moveE[1];
.global .align 1 .b8 _ZN34_INTERNAL_f3ad588d_4_k_cu_b4bc84444cuda3std6ranges3__45__cpo7advanceE[1];

.visible .entry _Z15matmalGPU_naivePfS_S_iii(
	.param .u64 .ptr .align 1 _Z15matmalGPU_naivePfS_S_iii_param_0,
	.param .u64 .ptr .align 1 _Z15matmalGPU_naivePfS_S_iii_param_1,
	.param .u64 .ptr .align 1 _Z15matmalGPU_naivePfS_S_iii_param_2,
	.param .u32 _Z15matmalGPU_naivePfS_S_iii_param_3,
	.param .u32 _Z15matmalGPU_naivePfS_S_iii_param_4,
	.param .u32 _Z15matmalGPU_naivePfS_S_iii_param_5
)
{
	.reg .pred 	%p<13>;
	.reg .b32 	%r<41>;
	.reg .b32 	%f<68>;
	.reg .b64 	%rd<53>;

	ld.param.u64 	%rd7, [_Z15matmalGPU_naivePfS_S_iii_param_0];
	ld.param.u64 	%rd8, [_Z15matmalGPU_naivePfS_S_iii_param_1];
	ld.param.u64 	%rd6, [_Z15matmalGPU_naivePfS_S_iii_param_2];
	ld.param.u32 	%r20, [_Z15matmalGPU_naivePfS_S_iii_param_3];
	ld.param.u32 	%r18, [_Z15matmalGPU_naivePfS_S_iii_param_4];
	ld.param.u32 	%r19, [_Z15matmalGPU_naivePfS_S_iii_param_5];
	cvta.to.global.u64 	%rd1, %rd8;
	cvta.to.global.u64 	%rd2, %rd7;
	mov.u32 	%r21, %ctaid.y;
	mov.u32 	%r22, %ntid.y;
	mov.u32 	%r23, %tid.y;
	mad.lo.s32 	%r1, %r21, %r22, %r23;
	mov.u32 	%r24, %ctaid.x;
	mov.u32 	%r25, %ntid.x;
	mov.u32 	%r26, %tid.x;
	mad.lo.s32 	%r2, %r24, %r25, %r26;
	setp.ge.s32 	%p1, %r1, %r20;
	setp.ge.s32 	%p2, %r2, %r18;
	or.pred  	%p3, %p1, %p2;
	@%p3 bra 	$L__BB0_14;
	setp.lt.s32 	%p4, %r19, 1;
	mov.f32 	%f67, 0f00000000;
	@%p4 bra 	$L__BB0_13;
	mul.lo.s32 	%r3, %r19, %r1;
	and.b32  	%r4, %r19, 7;
	setp.lt.u32 	%p5, %r19, 8;
	mov.f32 	%f67, 0f00000000;
	mov.b32 	%r39, 0;
	@%p5 bra 	$L__BB0_5;
	and.b32  	%r39, %r19, 2147483640;
	neg.s32 	%r37, %r39;
	shl.b32 	%r7, %r18, 3;
	mul.wide.u32 	%rd9, %r3, 4;
	add.s64 	%rd10, %rd9, %rd2;
	add.s64 	%rd52, %rd10, 16;
	mov.f32 	%f67, 0f00000000;
	mul.wide.s32 	%rd13, %r18, 4;
	mov.u32 	%r36, %r2;
$L__BB0_4:
	.pragma "nounroll";
	ld.global.f32 	%f17, [%rd52+-16];
	mul.wide.s32 	%rd11, %r36, 4;
	add.s64 	%rd12, %rd1, %rd11;
	ld.global.f32 	%f18, [%rd12];
	fma.rn.f32 	%f19, %f17, %f18, %f67;
	ld.global.f32 	%f20, [%rd52+-12];
	add.s64 	%rd14, %rd12, %rd13;
	ld.global.f32 	%f21, [%rd14];
	fma.rn.f32 	%f22, %f20, %f21, %f19;
	ld.global.f32 	%f23, [%rd52+-8];
	add.s64 	%rd15, %rd14, %rd13;
	ld.global.f32 	%f24, [%rd15];
	fma.rn.f32 	%f25, %f23, %f24, %f22;
	ld.global.f32 	%f26, [%rd52+-4];
	add.s64 	%rd16, %rd15, %rd13;
	ld.global.f32 	%f27, [%rd16];
	fma.rn.f32 	%f28, %f26, %f27, %f25;
	ld.global.f32 	%f29, [%rd52];
	add.s64 	%rd17, %rd16, %rd13;
	ld.global.f32 	%f30, [%rd17];
	fma.rn.f32 	%f31, %f29, %f30, %f28;
	ld.global.f32 	%f32, [%rd52+4];
	add.s64 	%rd18, %rd17, %rd13;
	ld.global.f32 	%f33, [%rd18];
	fma.rn.f32 	%f34, %f32, %f33, %f31;
	ld.global.f32 	%f35, [%rd52+8];
	add.s64 	%rd19, %rd18, %rd13;
	ld.global.f32 	%f36, [%rd19];
	fma.rn.f32 	%f37, %f35, %f36, %f34;
	ld.global.f32 	%f38, [%rd52+12];
	add.s64 	%rd20, %rd19, %rd13;
	ld.global.f32 	%f39, [%rd20];
	fma.rn.f32 	%f67, %f38, %f39, %f37;
	add.s32 	%r37, %r37, 8;
	add.s32 	%r36, %r36, %r7;
	add.s64 	%rd52, %rd52, 32;
	setp.ne.s32 	%p6, %r37, 0;
	@%p6 bra 	$L__BB0_4;
$L__BB0_5:
	setp.eq.s32 	%p7, %r4, 0;
	@%p7 bra 	$L__BB0_13;
	and.b32  	%r13, %r19, 3;
	setp.lt.u32 	%p8, %r4, 4;
	@%p8 bra 	$L__BB0_8;
	add.s32 	%r28, %r39, %r3;
	mul.wide.u32 	%rd21, %r28, 4;
	add.s64 	%rd22, %rd2, %rd21;
	ld.global.f32 	%f41, [%rd22];
	mad.lo.s32 	%r29, %r39, %r18, %r2;
	mul.wide.s32 	%rd23, %r29, 4;
	add.s64 	%rd24, %rd1, %rd23;
	ld.global.f32 	%f42, [%rd24];
	fma.rn.f32 	%f43, %f41, %f42, %f67;
	cvt.u64.u32 	%rd25, %r3;
	cvt.u64.u32 	%rd26, %r39;
	add.s64 	%rd27, %rd26, %rd25;
	shl.b64 	%rd28, %rd27, 2;
	add.s64 	%rd29, %rd2, %rd28;
	ld.global.f32 	%f44, [%rd29+4];
	mul.wide.s32 	%rd30, %r18, 4;
	add.s64 	%rd31, %rd24, %rd30;
	ld.global.f32 	%f45, [%rd31];
	fma.rn.f32 	%f46, %f44, %f45, %f43;
	ld.global.f32 	%f47, [%rd29+8];
	add.s64 	%rd32, %rd31, %rd30;
	ld.global.f32 	%f48, [%rd32];
	fma.rn.f32 	%f49, %f47, %f48, %f46;
	ld.global.f32 	%f50, [%rd29+12];
	add.s64 	%rd33, %rd32, %rd30;
	ld.global.f32 	%f51, [%rd33];
	fma.rn.f32 	%f67, %f50, %f51, %f49;
	add.s32 	%r39, %r39, 4;
$L__BB0_8:
	setp.eq.s32 	%p9, %r13, 0;
	@%p9 bra 	$L__BB0_13;
	setp.eq.s32 	%p10, %r13, 1;
	@%p10 bra 	$L__BB0_11;
	add.s32 	%r30, %r39, %r3;
	mul.wide.u32 	%rd34, %r30, 4;
	add.s64 	%rd35, %rd2, %rd34;
	ld.global.f32 	%f53, [%rd35];
	mad.lo.s32 	%r31, %r39, %r18, %r2;
	mul.wide.s32 	%rd36, %r31, 4;
	add.s64 	%rd37, %rd1, %rd36;
	ld.global.f32 	%f54, [%rd37];
	fma.rn.f32 	%f55, %f53, %f54, %f67;
	cvt.u64.u32 	%rd38, %r3;
	cvt.u64.u32 	%rd39, %r39;
	add.s64 	%rd40, %rd39, %rd38;
	shl.b64 	%rd41, %rd40, 2;
	add.s64 	%rd42, %rd2, %rd41;
	ld.global.f32 	%f56, [%rd42+4];
	mul.wide.s32 	%rd43, %r18, 4;
	add.s64 	%rd44, %rd37, %rd43;
	ld.global.f32 	%f57, [%rd44];
	fma.rn.f32 	%f67, %f56, %f57, %f55;
	add.s32 	%r39, %r39, 2;
$L__BB0_11:
	and.b32  	%r32, %r19, 1;
	setp.eq.b32 	%p11, %r32, 1;
	not.pred 	%p12, %p11;
	@%p12 bra 	$L__BB0_13;
	add.s32 	%r33, %r39, %r3;
	mul.wide.u32 	%rd45, %r33, 4;
	add.s64 	%rd46, %rd2, %rd45;
	ld.global.f32 	%f58, [%rd46];
	mad.lo.s32 	%r34, %r39, %r18, %r2;
	mul.wide.s32 	%rd47, %r34, 4;
	add.s64 	%rd48, %rd1, %rd47;
	ld.global.f32 	%f59, [%rd48];
	fma.rn.f32 	%f67, %f58, %f59, %f67;
$L__BB0_13:
	mad.lo.s32 	%r35, %r18, %r1, %r2;
	cvta.to.global.u64 	%rd49, %rd6;
	mul.wide.s32 	%rd50, %r35, 4;
	add.s64 	%rd51, %rd49, %rd50;
	st.global.f32 	[%rd51], %f67;
$L__BB0_14:
	ret;

}
	// .globl	_Z15matmalGPU_tiledPfS_S_iii
.visible .entry _Z15matmalGPU_tiledPfS_S_iii(
	.param .u64 .ptr .align 1 _Z15matmalGPU_tiledPfS_S_iii_param_0,
	.param .u64 .ptr .align 1 _Z15matmalGPU_tiledPfS_S_iii_param_1,
	.param .u64 .ptr .align 1 _Z15matmalGPU_tiledPfS_S_iii_param_2,
	.param .u32 _Z15matmalGPU_tiledPfS_S_iii_param_3,
	.param .u32 _Z15matmalGPU_tiledPfS_S_iii_param_4,
	.param .u32 _Z15matmalGPU_tiledPfS_S_iii_param_5
)
{
	.reg .pred 	%p<12>;
	.reg .b32 	%r<42>;
	.reg .b32 	%f<63>;
	.reg .b64 	%rd<13>;
	// demoted variable
	.shared .align 4 .b8 _ZZ15matmalGPU_tiledPfS_S_iiiE2As[1024];
	// demoted variable
	.shared .align 4 .b8 _ZZ15matmalGPU_tiledPfS_S_iiiE2Bs[1024];
	ld.param.u64 	%rd3, [_Z15matmalGPU_tiledPfS_S_iii_param_0];
	ld.param.u64 	%rd4, [_Z15matmalGPU_tiledPfS_S_iii_param_1];
	ld.param.u64 	%rd5, [_Z15matmalGPU_tiledPfS_S_iii_param_2];
	ld.param.u32 	%r23, [_Z15matmalGPU_tiledPfS_S_iii_param_3];
	ld.param.u32 	%r24, [_Z15matmalGPU_tiledPfS_S_iii_param_4];
	ld.param.u32 	%r25, [_Z15matmalGPU_tiledPfS_S_iii_param_5];
	mov.u32 	%r37, %tid.x;
	mov.u32 	%r39, %tid.y;
	mov.u32 	%r26, %ctaid.y;
	mov.u32 	%r27, %ntid.y;
	mad.lo.s32 	%r3, %r26, %r27, %r39;
	mov.u32 	%r28, %ctaid.x;
	mov.u32 	%r29, %ntid.x;
	mad.lo.s32 	%r4, %r28, %r29, %r37;
	setp.lt.s32 	%p1, %r25, 1;
	mov.f32 	%f62, 0f00000000;
	@%p1 bra 	$L__BB1_7;
	add.s32 	%r30, %r25, 15;
	shr.u32 	%r31, %r30, 4;
	shl.b32 	%r32, %r39, 6;
	mov.u32 	%r33, _ZZ15matmalGPU_tiledPfS_S_iiiE2As;
	add.s32 	%r5, %r33, %r32;
	shl.b32 	%r34, %r37, 2;
	add.s32 	%r6, %r5, %r34;
	mov.u32 	%r35, _ZZ15matmalGPU_tiledPfS_S_iiiE2Bs;
	add.s32 	%r8, %r35, %r34;
	add.s32 	%r7, %r8, %r32;
	neg.s32 	%r41, %r31;
	mad.lo.s32 	%r40, %r39, %r24, %r4;
	shl.b32 	%r11, %r24, 4;
	mad.lo.s32 	%r38, %r25, %r3, %r37;
	cvta.to.global.u64 	%rd1, %rd3;
	cvta.to.global.u64 	%rd2, %rd4;
	mov.f32 	%f62, 0f00000000;
$L__BB1_2:
	setp.ge.s32 	%p2, %r3, %r23;
	setp.ge.s32 	%p3, %r37, %r25;
	mov.f32 	%f60, 0f00000000;
	or.pred  	%p4, %p2, %p3;
	@%p4 bra 	$L__BB1_4;
	mul.wide.u32 	%rd6, %r38, 4;
	add.s64 	%rd7, %rd1, %rd6;
	ld.global.f32 	%f60, [%rd7];
$L__BB1_4:
	setp.ge.s32 	%p5, %r4, %r24;
	st.shared.f32 	[%r6], %f60;
	setp.ge.s32 	%p6, %r39, %r25;
	mov.f32 	%f61, 0f00000000;
	or.pred  	%p7, %p5, %p6;
	@%p7 bra 	$L__BB1_6;
	mul.wide.s32 	%rd8, %r40, 4;
	add.s64 	%rd9, %rd2, %rd8;
	ld.global.f32 	%f61, [%rd9];
$L__BB1_6:
	st.shared.f32 	[%r7], %f61;
	bar.sync 	0;
	ld.shared.f32 	%f12, [%r5];
	ld.shared.f32 	%f13, [%r8];
	fma.rn.f32 	%f14, %f12, %f13, %f62;
	ld.shared.f32 	%f15, [%r5+4];
	ld.shared.f32 	%f16, [%r8+64];
	fma.rn.f32 	%f17, %f15, %f16, %f14;
	ld.shared.f32 	%f18, [%r5+8];
	ld.shared.f32 	%f19, [%r8+128];
	fma.rn.f32 	%f20, %f18, %f19, %f17;
	ld.shared.f32 	%f21, [%r5+12];
	ld.shared.f32 	%f22, [%r8+192];
	fma.rn.f32 	%f23, %f21, %f22, %f20;
	ld.shared.f32 	%f24, [%r5+16];
	ld.shared.f32 	%f25, [%r8+256];
	fma.rn.f32 	%f26, %f24, %f25, %f23;
	ld.shared.f32 	%f27, [%r5+20];
	ld.shared.f32 	%f28, [%r8+320];
	fma.rn.f32 	%f29, %f27, %f28, %f26;
	ld.shared.f32 	%f30, [%r5+24];
	ld.shared.f32 	%f31, [%r8+384];
	fma.rn.f32 	%f32, %f30, %f31, %f29;
	ld.shared.f32 	%f33, [%r5+28];
	ld.shared.f32 	%f34, [%r8+448];
	fma.rn.f32 	%f35, %f33, %f34, %f32;
	ld.shared.f32 	%f36, [%r5+32];
	ld.shared.f32 	%f37, [%r8+512];
	fma.rn.f32 	%f38, %f36, %f37, %f35;
	ld.shared.f32 	%f39, [%r5+36];
	ld.shared.f32 	%f40, [%r8+576];
	fma.rn.f32 	%f41, %f39, %f40, %f38;
	ld.shared.f32 	%f42, [%r5+40];
	ld.shared.f32 	%f43, [%r8+640];
	fma.rn.f32 	%f44, %f42, %f43, %f41;
	ld.shared.f32 	%f45, [%r5+44];
	ld.shared.f32 	%f46, [%r8+704];
	fma.rn.f32 	%f47, %f45, %f46, %f44;
	ld.shared.f32 	%f48, [%r5+48];
	ld.shared.f32 	%f49, [%r8+768];
	fma.rn.f32 	%f50, %f48, %f49, %f47;
	ld.shared.f32 	%f51, [%r5+52];
	ld.shared.f32 	%f52, [%r8+832];
	fma.rn.f32 	%f53, %f51, %f52, %f50;
	ld.shared.f32 	%f54, [%r5+56];
	ld.shared.f32 	%f55, [%r8+896];
	fma.rn.f32 	%f56, %f54, %f55, %f53;
	ld.shared.f32 	%f57, [%r5+60];
	ld.shared.f32 	%f58, [%r8+960];
	fma.rn.f32 	%f62, %f57, %f58, %f56;
	bar.sync 	0;
	add.s32 	%r41, %r41, 1;
	setp.ne.s32 	%p8, %r41, 0;
	add.s32 	%r40, %r40, %r11;
	add.s32 	%r39, %r39, 16;
	add.s32 	%r38, %r38, 16;
	add.s32 	%r37, %r37, 16;
	@%p8 bra 	$L__BB1_2;
$L__BB1_7:
	setp.ge.s32 	%p9, %r3, %r23;
	setp.ge.s32 	%p10, %r4, %r24;
	or.pred  	%p11, %p9, %p10;
	@%p11 bra 	$L__BB1_9;
	mad.lo.s32 	%r36, %r24, %r3, %r4;
	cvta.to.global.u64 	%rd10, %rd5;
	mul.wide.s32 	%rd11, %r36, 4;
	add.s64 	%rd12, %rd10, %rd11;
	st.global.f32 	[%rd12], %f62;
$L__BB1_9:
	ret;

}
	// .globl	_Z15matmul_tile_4x4PfS_S_iii
.visible .entry _Z15matmul_tile_4x4PfS_S_iii(
	.param .u64 .ptr .align 1 _Z15matmul_tile_4x4PfS_S_iii_param_0,
	.param .u64 .ptr .align 1 _Z15matmul_tile_4x4PfS_S_iii_param_1,
	.param .u64 .ptr .align 1 _Z15matmul_tile_4x4PfS_S_iii_param_2,
	.param .u32 _Z15matmul_tile_4x4PfS_S_iii_param_3,
	.param .u32 _Z15matmul_tile_4x4PfS_S_iii_param_4,
	.param .u32 _Z15matmul_tile_4x4PfS_S_iii_param_5
)
{
	.reg .pred 	%p<76>;
	.reg .b32 	%r<89>;
	.reg .b32 	%f<179>;
	.reg .b64 	%rd<47>;
	// demoted variable
	.shared .align 4 .b8 _ZZ15matmul_tile_4x4PfS_S_iiiE2As[4096];
	// demoted variable
	.shared .align 4 .b8 _ZZ15matmul_tile_4x4PfS_S_iiiE2Bs[4096];
	ld.param.u64 	%rd10, [_Z15matmul_tile_4x4PfS_S_iii_param_0];
	ld.param.u64 	%rd11, [_Z15matmul_tile_4x4PfS_S_iii_param_1];
	ld.param.u64 	%rd12, [_Z15matmul_tile_4x4PfS_S_iii_param_2];
	ld.param.u32 	%r38, [_Z15matmul_tile_4x4PfS_S_iii_param_3];
	ld.param.u32 	%r39, [_Z15matmul_tile_4x4PfS_S_iii_param_4];
	ld.param.u32 	%r40, [_Z15matmul_tile_4x4PfS_S_iii_param_5];
	cvta.to.global.u64 	%rd1, %rd10;
	cvta.to.global.u64 	%rd2, %rd11;
	cvta.to.global.u64 	%rd3, %rd12;
	mov.u32 	%r1, %tid.x;
	mov.u32 	%r2, %tid.y;
	mov.u32 	%r41, %ctaid.y;
	shl.b32 	%r3, %r41, 6;
	mov.u32 	%r42, %ctaid.x;
	shl.b32 	%r4, %r42, 6;
	setp.lt.s32 	%p1, %r40, 1;
	mov.f32 	%f163, 0f00000000;
	mov.f32 	%f164, %f163;
	mov.f32 	%f165, %f163;
	mov.f32 	%f166, %f163;
	mov.f32 	%f167, %f163;
	mov.f32 	%f168, %f163;
	mov.f32 	%f169, %f163;
	mov.f32 	%f170, %f163;
	mov.f32 	%f171, %f163;
	mov.f32 	%f172, %f163;
	mov.f32 	%f173, %f163;
	mov.f32 	%f174, %f163;
	mov.f32 	%f175, %f163;
	mov.f32 	%f176, %f163;
	mov.f32 	%f177, %f163;
	mov.f32 	%f178, %f163;
	@%p1 bra 	$L__BB2_21;
	shl.b32 	%r44, %r2, 2;
	add.s32 	%r5, %r3, %r44;
	shl.b32 	%r45, %r1, 2;
	mov.u32 	%r46, _ZZ15matmul_tile_4x4PfS_S_iiiE2As;
	add.s32 	%r47, %r46, %r45;
	add.s32 	%r6, %r4, %r45;
	shl.b32 	%r48, %r2, 8;
	mov.u32 	%r49, _ZZ15matmul_tile_4x4PfS_S_iiiE2Bs;
	add.s32 	%r50, %r49, %r48;
	mul.lo.s32 	%r7, %r5, %r40;
	add.s32 	%r8, %r47, %r48;
	add.s32 	%r9, %r7, %r40;
	add.s32 	%r10, %r9, %r40;
	shl.b32 	%r51, %r1, 4;
	add.s32 	%r11, %r50, %r51;
	mov.b32 	%r85, 0;
	mov.f32 	%f163, 0f00000000;
	cvt.s64.s32 	%rd24, %r6;
$L__BB2_2:
	setp.ge.s32 	%p2, %r5, %r38;
	shl.b32 	%r16, %r85, 4;
	add.s32 	%r52, %r16, %r1;
	setp.ge.s32 	%p3, %r52, %r40;
	mov.f32 	%f155, 0f00000000;
	or.pred  	%p4, %p2, %p3;
	@%p4 bra 	$L__BB2_4;
	add.s32 	%r53, %r7, %r52;
	mul.wide.u32 	%rd13, %r53, 4;
	add.s64 	%rd14, %rd1, %rd13;
	ld.global.f32 	%f155, [%rd14];
$L__BB2_4:
	add.s32 	%r54, %r5, 1;
	setp.ge.s32 	%p6, %r54, %r38;
	st.shared.f32 	[%r8], %f155;
	mov.f32 	%f156, 0f00000000;
	or.pred  	%p7, %p6, %p3;
	@%p7 bra 	$L__BB2_6;
	add.s32 	%r55, %r9, %r52;
	mul.wide.u32 	%rd15, %r55, 4;
	add.s64 	%rd16, %rd1, %rd15;
	ld.global.f32 	%f156, [%rd16];
$L__BB2_6:
	add.s32 	%r56, %r5, 2;
	setp.ge.s32 	%p9, %r56, %r38;
	st.shared.f32 	[%r8+64], %f156;
	mov.f32 	%f157, 0f00000000;
	or.pred  	%p10, %p9, %p3;
	@%p10 bra 	$L__BB2_8;
	add.s32 	%r57, %r10, %r52;
	mul.wide.u32 	%rd17, %r57, 4;
	add.s64 	%rd18, %rd1, %rd17;
	ld.global.f32 	%f157, [%rd18];
$L__BB2_8:
	add.s32 	%r58, %r5, 3;
	setp.ge.s32 	%p12, %r58, %r38;
	st.shared.f32 	[%r8+128], %f157;
	mov.f32 	%f158, 0f00000000;
	or.pred  	%p13, %p12, %p3;
	@%p13 bra 	$L__BB2_10;
	add.s32 	%r59, %r10, %r40;
	add.s32 	%r60, %r59, %r52;
	mul.wide.u32 	%rd19, %r60, 4;
	add.s64 	%rd20, %rd1, %rd19;
	ld.global.f32 	%f158, [%rd20];
$L__BB2_10:
	setp.ge.s32 	%p14, %r6, %r39;
	st.shared.f32 	[%r8+192], %f158;
	add.s32 	%r18, %r16, %r2;
	setp.ge.s32 	%p15, %r18, %r40;
	mul.lo.s32 	%r19, %r18, %r39;
	mov.f32 	%f159, 0f00000000;
	or.pred  	%p16, %p15, %p14;
	@%p16 bra 	$L__BB2_12;
	add.s32 	%r61, %r6, %r19;
	mul.wide.s32 	%rd21, %r61, 4;
	add.s64 	%rd22, %rd2, %rd21;
	ld.global.f32 	%f159, [%rd22];
$L__BB2_12:
	add.s32 	%r62, %r6, 1;
	setp.ge.s32 	%p18, %r62, %r39;
	st.shared.f32 	[%r11], %f159;
	cvt.s64.s32 	%rd23, %r19;
	add.s64 	%rd25, %rd24, %rd23;
	shl.b64 	%rd26, %rd25, 2;
	add.s64 	%rd4, %rd2, %rd26;
	mov.f32 	%f160, 0f00000000;
	or.pred  	%p19, %p15, %p18;
	@%p19 bra 	$L__BB2_14;
	ld.global.f32 	%f160, [%rd4+4];
$L__BB2_14:
	add.s32 	%r63, %r6, 2;
	setp.ge.s32 	%p21, %r63, %r39;
	st.shared.f32 	[%r11+4], %f160;
	mov.f32 	%f161, 0f00000000;
	or.pred  	%p22, %p15, %p21;
	@%p22 bra 	$L__BB2_16;
	ld.global.f32 	%f161, [%rd4+8];
$L__BB2_16:
	add.s32 	%r64, %r6, 3;
	setp.ge.s32 	%p24, %r64, %r39;
	st.shared.f32 	[%r11+8], %f161;
	mov.f32 	%f162, 0f00000000;
	or.pred  	%p25, %p15, %p24;
	@%p25 bra 	$L__BB2_18;
	ld.global.f32 	%f162, [%rd4+12];
$L__BB2_18:
	shl.b32 	%r66, %r1, 4;
	mov.u32 	%r67, _ZZ15matmul_tile_4x4PfS_S_iiiE2Bs;
	add.s32 	%r68, %r66, %r67;
	add.s32 	%r87, %r68, 256;
	shl.b32 	%r69, %r2, 8;
	mov.u32 	%r70, _ZZ15matmul_tile_4x4PfS_S_iiiE2As;
	add.s32 	%r71, %r69, %r70;
	add.s32 	%r86, %r71, 128;
	st.shared.f32 	[%r11+12], %f162;
	barrier.sync 	0;
	mov.b32 	%r88, 256;
$L__BB2_19:
	ld.shared.f32 	%f91, [%r86+-128];
	ld.shared.f32 	%f92, [%r86+-64];
	ld.shared.f32 	%f93, [%r86];
	ld.shared.f32 	%f94, [%r86+64];
	ld.shared.f32 	%f95, [%r87+-256];
	ld.shared.f32 	%f96, [%r87+-252];
	ld.shared.f32 	%f97, [%r87+-248];
	ld.shared.f32 	%f98, [%r87+-244];
	fma.rn.f32 	%f99, %f91, %f95, %f170;
	fma.rn.f32 	%f100, %f91, %f96, %f169;
	fma.rn.f32 	%f101, %f91, %f97, %f168;
	fma.rn.f32 	%f102, %f91, %f98, %f167;
	fma.rn.f32 	%f103, %f92, %f95, %f166;
	fma.rn.f32 	%f104, %f92, %f96, %f165;
	fma.rn.f32 	%f105, %f92, %f97, %f164;
	fma.rn.f32 	%f106, %f92, %f98, %f163;
	fma.rn.f32 	%f107, %f93, %f95, %f171;
	fma.rn.f32 	%f108, %f93, %f96, %f172;
	fma.rn.f32 	%f109, %f93, %f97, %f173;
	fma.rn.f32 	%f110, %f93, %f98, %f174;
	fma.rn.f32 	%f111, %f94, %f95, %f175;
	fma.rn.f32 	%f112, %f94, %f96, %f176;
	fma.rn.f32 	%f113, %f94, %f97, %f177;
	fma.rn.f32 	%f114, %f94, %f98, %f178;
	ld.shared.f32 	%f115, [%r86+-124];
	ld.shared.f32 	%f116, [%r86+-60];
	ld.shared.f32 	%f117, [%r86+4];
	ld.shared.f32 	%f118, [%r86+68];
	ld.shared.f32 	%f119, [%r87];
	ld.shared.f32 	%f120, [%r87+4];
	ld.shared.f32 	%f121, [%r87+8];
	ld.shared.f32 	%f122, [%r87+12];
	fma.rn.f32 	%f170, %f115, %f119, %f99;
	fma.rn.f32 	%f169, %f115, %f120, %f100;
	fma.rn.f32 	%f168, %f115, %f121, %f101;
	fma.rn.f32 	%f167, %f115, %f122, %f102;
	fma.rn.f32 	%f166, %f116, %f119, %f103;
	fma.rn.f32 	%f165, %f116, %f120, %f104;
	fma.rn.f32 	%f164, %f116, %f121, %f105;
	fma.rn.f32 	%f163, %f116, %f122, %f106;
	fma.rn.f32 	%f171, %f117, %f119, %f107;
	fma.rn.f32 	%f172, %f117, %f120, %f108;
	fma.rn.f32 	%f173, %f117, %f121, %f109;
	fma.rn.f32 	%f174, %f117, %f122, %f110;
	fma.rn.f32 	%f175, %f118, %f119, %f111;
	fma.rn.f32 	%f176, %f118, %f120, %f112;
	fma.rn.f32 	%f177, %f118, %f121, %f113;
	fma.rn.f32 	%f178, %f118, %f122, %f114;
	add.s32 	%r88, %r88, 512;
	add.s32 	%r87, %r87, 512;
	add.s32 	%r86, %r86, 8;
	setp.ne.s32 	%p26, %r88, 4352;
	@%p26 bra 	$L__BB2_19;
	barrier.sync 	0;
	add.s32 	%r85, %r85, 1;
	add.s32 	%r72, %r40, 15;
	shr.u32 	%r73, %r72, 4;
	setp.eq.s32 	%p27, %r85, %r73;
	@%p27 bra 	$L__BB2_21;
	bra.uni 	$L__BB2_2;
$L__BB2_21:
	shl.b32 	%r74, %r2, 2;
	mov.u32 	%r75, %ctaid.y;
	shl.b32 	%r76, %r75, 6;
	add.s32 	%r12, %r76, %r74;
	shl.b32 	%r77, %r1, 2;
	mov.u32 	%r78, %ctaid.x;
	shl.b32 	%r79, %r78, 6;
	add.s32 	%r80, %r79, %r77;
	setp.lt.s32 	%p28, %r12, %r38;
	mul.lo.s32 	%r14, %r12, %r39;
	setp.lt.s32 	%p29, %r80, %r39;
	and.pred  	%p30, %p28, %p29;
	@%p30 bra 	$L__BB2_22;
	bra.uni 	$L__BB2_23;
$L__BB2_22:
	add.s32 	%r81, %r80, %r14;
	mul.wide.s32 	%rd27, %r81, 4;
	add.s64 	%rd28, %rd3, %rd27;
	st.global.f32 	[%rd28], %f170;
$L__BB2_23:
	setp.ge.s32 	%p31, %r12, %r38;
	add.s32 	%r29, %r80, 1;
	setp.ge.s32 	%p32, %r29, %r39;
	cvt.s64.s32 	%rd29, %r14;
	cvt.s64.s32 	%rd5, %r80;
	add.s64 	%rd30, %rd5, %rd29;
	shl.b64 	%rd31, %rd30, 2;
	add.s64 	%rd6, %rd3, %rd31;
	or.pred  	%p33, %p31, %p32;
	@%p33 bra 	$L__BB2_25;
	st.global.f32 	[%rd6+4], %f169;
$L__BB2_25:
	setp.ge.s32 	%p34, %r12, %r38;
	add.s32 	%r30, %r80, 2;
	setp.ge.s32 	%p35, %r30, %r39;
	or.pred  	%p36, %p34, %p35;
	@%p36 bra 	$L__BB2_27;
	st.global.f32 	[%rd6+8], %f168;
$L__BB2_27:
	setp.ge.s32 	%p37, %r12, %r38;
	add.s32 	%r31, %r80, 3;
	setp.ge.s32 	%p38, %r31, %r39;
	or.pred  	%p39, %p37, %p38;
	@%p39 bra 	$L__BB2_29;
	st.global.f32 	[%rd6+12], %f167;
$L__BB2_29:
	setp.ge.s32 	%p40, %r80, %r39;
	add.s32 	%r32, %r12, 1;
	setp.ge.s32 	%p41, %r32, %r38;
	add.s32 	%r33, %r14, %r39;
	or.pred  	%p42, %p41, %p40;
	@%p42 bra 	$L__BB2_31;
	add.s32 	%r82, %r80, %r33;
	mul.wide.s32 	%rd32, %r82, 4;
	add.s64 	%rd33, %rd3, %rd32;
	st.global.f32 	[%rd33], %f166;
$L__BB2_31:
	setp.ge.s32 	%p43, %r32, %r38;
	setp.ge.s32 	%p44, %r29, %r39;
	cvt.s64.s32 	%rd34, %r33;
	add.s64 	%rd35, %rd5, %rd34;
	shl.b64 	%rd36, %rd35, 2;
	add.s64 	%rd7, %rd3, %rd36;
	or.pred  	%p45, %p43, %p44;
	@%p45 bra 	$L__BB2_33;
	st.global.f32 	[%rd7+4], %f165;
$L__BB2_33:
	setp.ge.s32 	%p46, %r32, %r38;
	setp.ge.s32 	%p47, %r30, %r39;
	or.pred  	%p48, %p46, %p47;
	@%p48 bra 	$L__BB2_35;
	st.global.f32 	[%rd7+8], %f164;
$L__BB2_35:
	setp.ge.s32 	%p49, %r32, %r38;
	setp.ge.s32 	%p50, %r31, %r39;
	or.pred  	%p51, %p49, %p50;
	@%p51 bra 	$L__BB2_37;
	st.global.f32 	[%rd7+12], %f163;
$L__BB2_37:
	setp.ge.s32 	%p52, %r80, %r39;
	add.s32 	%r34, %r12, 2;
	setp.ge.s32 	%p53, %r34, %r38;
	add.s32 	%r35, %r33, %r39;
	or.pred  	%p54, %p53, %p52;
	@%p54 bra 	$L__BB2_39;
	add.s32 	%r83, %r80, %r35;
	mul.wide.s32 	%rd37, %r83, 4;
	add.s64 	%rd38, %rd3, %rd37;
	st.global.f32 	[%rd38], %f171;
$L__BB2_39:
	setp.ge.s32 	%p55, %r34, %r38;
	setp.ge.s32 	%p56, %r29, %r39;
	cvt.s64.s32 	%rd39, %r35;
	add.s64 	%rd40, %rd5, %rd39;
	shl.b64 	%rd41, %rd40, 2;
	add.s64 	%rd8, %rd3, %rd41;
	or.pred  	%p57, %p55, %p56;
	@%p57 bra 	$L__BB2_41;
	st.global.f32 	[%rd8+4], %f172;
$L__BB2_41:
	setp.ge.s32 	%p58, %r34, %r38;
	setp.ge.s32 	%p59, %r30, %r39;
	or.pred  	%p60, %p58, %p59;
	@%p60 bra 	$L__BB2_43;
	st.global.f32 	[%rd8+8], %f173;
$L__BB2_43:
	setp.ge.s32 	%p61, %r34, %r38;
	setp.ge.s32 	%p62, %r31, %r39;
	or.pred  	%p63, %p61, %p62;
	@%p63 bra 	$L__BB2_45;
	st.global.f32 	[%rd8+12], %f174;
$L__BB2_45:
	setp.ge.s32 	%p64, %r80, %r39;
	add.s32 	%r36, %r12, 3;
	setp.ge.s32 	%p65, %r36, %r38;
	add.s32 	%r37, %r35, %r39;
	or.pred  	%p66, %p65, %p64;
	@%p66 bra 	$L__BB2_47;
	add.s32 	%r84, %r80, %r37;
	mul.wide.s32 	%rd42, %r84, 4;
	add.s64 	%rd43, %rd3, %rd42;
	st.global.f32 	[%rd43], %f175;
$L__BB2_47:
	setp.ge.s32 	%p67, %r36, %r38;
	setp.ge.s32 	%p68, %r29, %r39;
	cvt.s64.s32 	%rd44, %r37;
	add.s64 	%rd45, %rd5, %rd44;
	shl.b64 	%rd46, %rd45, 2;
	add.s64 	%rd9, %rd3, %rd46;
	or.pred  	%p69, %p67, %p68;
	@%p69 bra 	$L__BB2_49;
	st.global.f32 	[%rd9+4], %f176;
$L__BB2_49:
	setp.ge.s32 	%p70, %r36, %r38;
	setp.ge.s32 	%p71, %r30, %r39;
	or.pred  	%p72, %p70, %p71;
	@%p72 bra 	$L__BB2_51;
	st.global.f32 	[%rd9+8], %f177;
$L__BB2_51:
	setp.ge.s32 	%p73, %r36, %r38;
	setp.ge.s32 	%p74, %r31, %r39;
	or.pred  	%p75, %p73, %p74;
	@%p75 bra 	$L__BB2_53;
	st.global.f32 	[%rd9+12], %f178;
$L__BB2_53:
	ret;

}


// ===== COMPILED SASS (sm_100) =====

	.target	sm_100

	.elftype	@"ET_EXEC"


//--------------------- .note.nv.tkinfo           --------------------------
	.section	.note.nv.tkinfo,"",@"SHT_NOTE"
	.sectionflags	@"SHF_NOTE_NV_TKINFO"
	.tkinfo
        /*0018*/ 	.word	0x00000002
        /*0030*/ 	.string	""
        /*0030*/ 	.string	"ptxas"
        /*0030*/ 	.string	"Cuda compilation tools, release 13.0, V13.0.88"
        /*0030*/ 	.string	"Build cuda_13.0.r13.0/compiler.36424714_0"
        /*0030*/ 	.string	"-arch sm_100 -m 64 "



//--------------------- .note.nv.cuinfo           --------------------------
	.section	.note.nv.cuinfo,"",@"SHT_NOTE"
	.sectionflags	@"SHF_NOTE_NV_CUINFO"
        /*0018*/ 	.short	0x0002
        /*001a*/ 	.short	0x0064
        /*001c*/ 	.short	0x0082
	.zero		2


//--------------------- .nv.info                  --------------------------
	.section	.nv.info,"",@"SHT_CUDA_INFO"
	.align	4


	//----- nvinfo : EIATTR_REGCOUNT
	.align		4
        /*0000*/ 	.byte	0x04, 0x2f
        /*0002*/ 	.short	(.L_11 - .L_10)
	.align		4
.L_10:
        /*0004*/ 	.word	index@(_Z15matmalGPU_naivePfS_S_iii)
        /*0008*/ 	.word	0x00000020


	//----- nvinfo : EIATTR_FRAME_SIZE
	.align		4
.L_11:
        /*000c*/ 	.byte	0x04, 0x11
        /*000e*/ 	.short	(.L_13 - .L_12)
	.align		4
.L_12:
        /*0010*/ 	.word	index@(_Z15matmalGPU_naivePfS_S_iii)
        /*0014*/ 	.word	0x00000000


	//----- nvinfo : EIATTR_REGCOUNT
	.align		4
.L_13:
        /*0018*/ 	.byte	0x04, 0x2f
        /*001a*/ 	.short	(.L_15 - .L_14)
	.align		4
.L_14:
        /*001c*/ 	.word	index@(_Z15matmalGPU_tiledPfS_S_iii)
        /*0020*/ 	.word	0x00000020


	//----- nvinfo : EIATTR_FRAME_SIZE
	.align		4
.L_15:
        /*0024*/ 	.byte	0x04, 0x11
        /*0026*/ 	.short	(.L_17 - .L_16)
	.align		4
.L_16:
        /*0028*/ 	.word	index@(_Z15matmalGPU_tiledPfS_S_iii)
        /*002c*/ 	.word	0x00000000


	//----- nvinfo : EIATTR_REGCOUNT
	.align		4
.L_17:
        /*0030*/ 	.byte	0x04, 0x2f
        /*0032*/ 	.short	(.L_19 - .L_18)
	.align		4
.L_18:
        /*0034*/ 	.word	index@(_Z15matmul_tile_4x4PfS_S_iii)
        /*0038*/ 	.word	0x0000003c


	//----- nvinfo : EIATTR_FRAME_SIZE
	.align		4
.L_19:
        /*003c*/ 	.byte	0x04, 0x11
        /*003e*/ 	.short	(.L_21 - .L_20)
	.align		4
.L_20:
        /*0040*/ 	.word	index@(_Z15matmul_tile_4x4PfS_S_iii)
        /*0044*/ 	.word	0x00000000


	//----- nvinfo : EIATTR_MIN_STACK_SIZE
	.align		4
.L_21:
        /*0048*/ 	.byte	0x04, 0x12
        /*004a*/ 	.short	(.L_23 - .L_22)
	.align		4
.L_22:
        /*004c*/ 	.word	index@(_Z15matmul_tile_4x4PfS_S_iii)
        /*0050*/ 	.word	0x00000000


	//----- nvinfo : EIATTR_MIN_STACK_SIZE
	.align		4
.L_23:
        /*0054*/ 	.byte	0x04, 0x12
        /*0056*/ 	.short	(.L_25 - .L_24)
	.align		4
.L_24:
        /*0058*/ 	.word	index@(_Z15matmalGPU_tiledPfS_S_iii)
        /*005c*/ 	.word	0x00000000


	//----- nvinfo : EIATTR_MIN_STACK_SIZE
	.align		4
.L_25:
        /*0060*/ 	.byte	0x04, 0x12
        /*0062*/ 	.short	(.L_27 - .L_26)
	.align		4
.L_26:
        /*0064*/ 	.word	index@(_Z15matmalGPU_naivePfS_S_iii)
        /*0068*/ 	.word	0x00000000
.L_27:


//--------------------- .nv.compat                --------------------------
	.section	.nv.compat,"",@"SHT_CUDA_COMPAT_INFO"
	.align	4
        /*0000*/ 	.byte	0x02, 0x09, 0x00, 0x00, 0x02, 0x02, 0x01, 0x00, 0x02, 0x05, 0x05, 0x00, 0x03, 0x07, 0x01, 0x01
        /*0010*/ 	.byte	0x02, 0x03, 0x00, 0x00, 0x02, 0x06, 0x01, 0x00, 0x04, 0x0b, 0x08, 0x00, 0x09, 0x00, 0x00, 0x00
        /*0020*/ 	.byte	0x00, 0x00, 0x00, 0x00


//--------------------- .nv.info._Z15matmul_tile_4x4PfS_S_iii --------------------------
	.section	.nv.info._Z15matmul_tile_4x4PfS_S_iii,"",@"SHT_CUDA_INFO"
	.sectionflags	@""
	.align	4


	//----- nvinfo : EIATTR_CUDA_API_VERSION
	.align		4
        /*0000*/ 	.byte	0x04, 0x37
        /*0002*/ 	.short	(.L_29 - .L_28)
.L_28:
        /*0004*/ 	.word	0x00000082


	//----- nvinfo : EIATTR_KPARAM_INFO
	.align		4
.L_29:
        /*0008*/ 	.byte	0x04, 0x17
        /*000a*/ 	.short	(.L_31 - .L_30)
.L_30:
        /*000c*/ 	.word	0x00000000
        /*0010*/ 	.short	0x0005
        /*0012*/ 	.short	0x0020
        /*0014*/ 	.byte	0x00, 0xf0, 0x11, 0x00


	//----- nvinfo : EIATTR_KPARAM_INFO
	.align		4
.L_31:
        /*0018*/ 	.byte	0x04, 0x17
        /*001a*/ 	.short	(.L_33 - .L_32)
.L_32:
        /*001c*/ 	.word	0x00000000
        /*0020*/ 	.short	0x0004
        /*0022*/ 	.short	0x001c
        /*0024*/ 	.byte	0x00, 0xf0, 0x11, 0x00


	//----- nvinfo : EIATTR_KPARAM_INFO
	.align		4
.L_33:
        /*0028*/ 	.byte	0x04, 0x17
        /*002a*/ 	.short	(.L_35 - .L_34)
.L_34:
        /*002c*/ 	.word	0x00000000
        /*0030*/ 	.short	0x0003
        /*0032*/ 	.short	0x0018
        /*0034*/ 	.byte	0x00, 0xf0, 0x11, 0x00


	//----- nvinfo : EIATTR_KPARAM_INFO
	.align		4
.L_35:
        /*0038*/ 	.byte	0x04, 0x17
        /*003a*/ 	.short	(.L_37 - .L_36)
.L_36:
        /*003c*/ 	.word	0x00000000
        /*0040*/ 	.short	0x0002
        /*0042*/ 	.short	0x0010
        /*0044*/ 	.byte	0x00, 0xf5, 0x21, 0x00


	//----- nvinfo : EIATTR_KPARAM_INFO
	.align		4
.L_37:
        /*0048*/ 	.byte	0x04, 0x17
        /*004a*/ 	.short	(.L_39 - .L_38)
.L_38:
        /*004c*/ 	.word	0x00000000
        /*0050*/ 	.short	0x0001
        /*0052*/ 	.short	0x0008
        /*0054*/ 	.byte	0x00, 0xf5, 0x21, 0x00


	//----- nvinfo : EIATTR_KPARAM_INFO
	.align		4
.L_39:
        /*0058*/ 	.byte	0x04, 0x17
        /*005a*/ 	.short	(.L_41 - .L_40)
.L_40:
        /*005c*/ 	.word	0x00000000
        /*0060*/ 	.short	0x0000
        /*0062*/ 	.short	0x0000
        /*0064*/ 	.byte	0x00, 0xf5, 0x21, 0x00


	//----- nvinfo : EIATTR_SPARSE_MMA_MASK
	.align		4
.L_41:
        /*0068*/ 	.byte	0x03, 0x50
        /*006a*/ 	.short	0x0000


	//----- nvinfo : EIATTR_MAXREG_COUNT
	.align		4
        /*006c*/ 	.byte	0x03, 0x1b
        /*006e*/ 	.short	0x00ff


	//----- nvinfo : EIATTR_NUM_BARRIERS
	.align		4
        /*0070*/ 	.byte	0x02, 0x4c
        /*0072*/ 	.byte	0x01
	.zero		1


	//----- nvinfo : EIATTR_MERCURY_ISA_VERSION
	.align		4
        /*0074*/ 	.byte	0x03, 0x5f
        /*0076*/ 	.short	0x0101


	//----- nvinfo : EIATTR_COOP_GROUP_MASK_REGIDS
	.align		4
        /*0078*/ 	.byte	0x04, 0x29
        /*007a*/ 	.short	(.L_43 - .L_42)


	//   ....[0]....
.L_42:
        /*007c*/ 	.word	0xffffffff


	//   ....[1]....
        /*0080*/ 	.word	0xffffffff


	//----- nvinfo : EIATTR_COOP_GROUP_INSTR_OFFSETS
	.align		4
.L_43:
        /*0084*/ 	.byte	0x04, 0x28
        /*0086*/ 	.short	(.L_45 - .L_44)


	//   ....[0]....
.L_44:
        /*0088*/ 	.word	0x00000700


	//   ....[1]....
        /*008c*/ 	.word	0x00001080


	//----- nvinfo : EIATTR_VRC_CTA_INIT_COUNT
	.align		4
.L_45:
        /*0090*/ 	.byte	0x02, 0x4a
	.zero		1
	.zero		1


	//----- nvinfo : EIATTR_EXIT_INSTR_OFFSETS
	.align		4
        /*0094*/ 	.byte	0x04, 0x1c
        /*0096*/ 	.short	(.L_47 - .L_46)


	//   ....[0]....
.L_46:
        /*0098*/ 	.word	0x000015f0


	//   ....[1]....
        /*009c*/ 	.word	0x00001610


	//----- nvinfo : EIATTR_CBANK_PARAM_SIZE
	.align		4
.L_47:
        /*00a0*/ 	.byte	0x03, 0x19
        /*00a2*/ 	.short	0x0024


	//----- nvinfo : EIATTR_PARAM_CBANK
	.align		4
        /*00a4*/ 	.byte	0x04, 0x0a
        /*00a6*/ 	.short	(.L_49 - .L_48)
	.align		4
.L_48:
        /*00a8*/ 	.word	index@(.nv.constant0._Z15matmul_tile_4x4PfS_S_iii)
        /*00ac*/ 	.short	0x0380
        /*00ae*/ 	.short	0x0024


	//----- nvinfo : EIATTR_SW_WAR
	.align		4
.L_49:
        /*00b0*/ 	.byte	0x04, 0x36
        /*00b2*/ 	.short	(.L_51 - .L_50)
.L_50:
        /*00b4*/ 	.word	0x00000008
.L_51:


//--------------------- .nv.info._Z15matmalGPU_tiledPfS_S_iii --------------------------
	.section	.nv.info._Z15matmalGPU_tiledPfS_S_iii,"",@"SHT_CUDA_INFO"
	.sectionflags	@""
	.align	4


	//----- nvinfo : EIATTR_CUDA_API_VERSION
	.align		4
        /*0000*/ 	.byte	0x04, 0x37
        /*0002*/ 	.short	(.L_53 - .L_52)
.L_52:
        /*0004*/ 	.word	0x00000082


	//----- nvinfo : EIATTR_KPARAM_INFO
	.align		4
.L_53:
        /*0008*/ 	.byte	0x04, 0x17
        /*000a*/ 	.short	(.L_55 - .L_54)
.L_54:
        /*000c*/ 	.word	0x00000000
        /*0010*/ 	.short	0x0005
        /*0012*/ 	.short	0x0020
        /*0014*/ 	.byte	0x00, 0xf0, 0x11, 0x00


	//----- nvinfo : EIATTR_KPARAM_INFO
	.align		4
.L_55:
        /*0018*/ 	.byte	0x04, 0x17
        /*001a*/ 	.short	(.L_57 - .L_56)
.L_56:
        /*001c*/ 	.word	0x00000000
        /*0020*/ 	.short	0x0004
        /*0022*/ 	.short	0x001c
        /*0024*/ 	.byte	0x00, 0xf0, 0x11, 0x00


	//----- nvinfo : EIATTR_KPARAM_INFO
	.align		4
.L_57:
        /*0028*/ 	.byte	0x04, 0x17
        /*002a*/ 	.short	(.L_59 - .L_58)
.L_58:
        /*002c*/ 	.word	0x00000000
        /*0030*/ 	.short	0x0003
        /*0032*/ 	.short	0x0018
        /*0034*/ 	.byte	0x00, 0xf0, 0x11, 0x00


	//----- nvinfo : EIATTR_KPARAM_INFO
	.align		4
.L_59:
        /*0038*/ 	.byte	0x04, 0x17
        /*003a*/ 	.short	(.L_61 - .L_60)
.L_60:
        /*003c*/ 	.word	0x00000000
        /*0040*/ 	.short	0x0002
        /*0042*/ 	.short	0x0010
        /*0044*/ 	.byte	0x00, 0xf5, 0x21, 0x00


	//----- nvinfo : EIATTR_KPARAM_INFO
	.align		4
.L_61:
        /*0048*/ 	.byte	0x04, 0x17
        /*004a*/ 	.short	(.L_63 - .L_62)
.L_62:
        /*004c*/ 	.word	0x00000000
        /*0050*/ 	.short	0x0001
        /*0052*/ 	.short	0x0008
        /*0054*/ 	.byte	0x00, 0xf5, 0x21, 0x00


	//----- nvinfo : EIATTR_KPARAM_INFO
	.align		4
.L_63:
        /*0058*/ 	.byte	0x04, 0x17
        /*005a*/ 	.short	(.L_65 - .L_64)
.L_64:
        /*005c*/ 	.word	0x00000000
        /*0060*/ 	.short	0x0000
        /*0062*/ 	.short	0x0000
        /*0064*/ 	.byte	0x00, 0xf5, 0x21, 0x00


	//----- nvinfo : EIATTR_SPARSE_MMA_MASK
	.align		4
.L_65:
        /*0068*/ 	.byte	0x03, 0x50
        /*006a*/ 	.short	0x0000


	//----- nvinfo : EIATTR_MAXREG_COUNT
	.align		4
        /*006c*/ 	.byte	0x03, 0x1b
        /*006e*/ 	.short	0x00ff


	//----- nvinfo : EIATTR_NUM_BARRIERS
	.align		4
        /*0070*/ 	.byte	0x02, 0x4c
        /*0072*/ 	.byte	0x01
	.zero		1


	//----- nvinfo : EIATTR_MERCURY_ISA_VERSION
	.align		4
        /*0074*/ 	.byte	0x03, 0x5f
        /*0076*/ 	.short	0x0101


	//----- nvinfo : EIATTR_VRC_CTA_INIT_COUNT
	.align		4
        /*0078*/ 	.byte	0x02, 0x4a
	.zero		1
	.zero		1


	//----- nvinfo : EIATTR_EXIT_INSTR_OFFSETS
	.align		4
        /*007c*/ 	.byte	0x04, 0x1c
        /*007e*/ 	.short	(.L_67 - .L_66)


	//   ....[0]....
.L_66:
        /*0080*/ 	.word	0x000005f0


	//   ....[1]....
        /*0084*/ 	.word	0x00000640


	//----- nvinfo : EIATTR_CBANK_PARAM_SIZE
	.align		4
.L_67:
        /*0088*/ 	.byte	0x03, 0x19
        /*008a*/ 	.short	0x0024


	//----- nvinfo : EIATTR_PARAM_CBANK
	.align		4
        /*008c*/ 	.byte	0x04, 0x0a
        /*008e*/ 	.short	(.L_69 - .L_68)
	.align		4
.L_68:
        /*0090*/ 	.word	index@(.nv.constant0._Z15matmalGPU_tiledPfS_S_iii)
        /*0094*/ 	.short	0x0380
        /*0096*/ 	.short	0x0024


	//----- nvinfo : EIATTR_SW_WAR
	.align		4
.L_69:
        /*0098*/ 	.byte	0x04, 0x36
        /*009a*/ 	.short	(.L_71 - .L_70)
.L_70:
        /*009c*/ 	.word	0x00000008
.L_71:


//--------------------- .nv.info._Z15matmalGPU_naivePfS_S_iii --------------------------
	.section	.nv.info._Z15matmalGPU_naivePfS_S_iii,"",@"SHT_CUDA_INFO"
	.sectionflags	@""
	.align	4


	//----- nvinfo : EIATTR_CUDA_API_VERSION
	.align		4
        /*0000*/ 	.byte	0x04, 0x37
        /*0002*/ 	.short	(.L_73 - .L_72)
.L_72:
        /*0004*/ 	.word	0x00000082


	//----- nvinfo : EIATTR_KPARAM_INFO
	.align		4
.L_73:
        /*0008*/ 	.byte	0x04, 0x17
        /*000a*/ 	.short	(.L_75 - .L_74)
.L_74:
        /*000c*/ 	.word	0x00000000
        /*0010*/ 	.short	0x0005
        /*0012*/ 	.short	0x0020
        /*0014*/ 	.byte	0x00, 0xf0, 0x11, 0x00


	//----- nvinfo : EIATTR_KPARAM_INFO
	.align		4
.L_75:
        /*0018*/ 	.byte	0x04, 0x17
        /*001a*/ 	.short	(.L_77 - .L_76)
.L_76:
        /*001c*/ 	.word	0x00000000
        /*0020*/ 	.short	0x0004
        /*0022*/ 	.short	0x001c
        /*0024*/ 	.byte	0x00, 0xf0, 0x11, 0x00


	//----- nvinfo : EIATTR_KPARAM_INFO
	.align		4
.L_77:
        /*0028*/ 	.byte	0x04, 0x17
        /*002a*/ 	.short	(.L_79 - .L_78)
.L_78:
        /*002c*/ 	.word	0x00000000
        /*0030*/ 	.short	0x0003
        /*0032*/ 	.short	0x0018
        /*0034*/ 	.byte	0x00, 0xf0, 0x11, 0x00


	//----- nvinfo : EIATTR_KPARAM_INFO
	.align		4
.L_79:
        /*0038*/ 	.byte	0x04, 0x17
        /*003a*/ 	.short	(.L_81 - .L_80)
.L_80:
        /*003c*/ 	.word	0x00000000
        /*0040*/ 	.short	0x0002
        /*0042*/ 	.short	0x0010
        /*0044*/ 	.byte	0x00, 0xf5, 0x21, 0x00


	//----- nvinfo : EIATTR_KPARAM_INFO
	.align		4
.L_81:
        /*0048*/ 	.byte	0x04, 0x17
        /*004a*/ 	.short	(.L_83 - .L_82)
.L_82:
        /*004c*/ 	.word	0x00000000
        /*0050*/ 	.short	0x0001
        /*0052*/ 	.short	0x0008
        /*0054*/ 	.byte	0x00, 0xf5, 0x21, 0x00


	//----- nvinfo : EIATTR_KPARAM_INFO
	.align		4
.L_83:
        /*0058*/ 	.byte	0x04, 0x17
        /*005a*/ 	.short	(.L_85 - .L_84)
.L_84:
        /*005c*/ 	.word	0x00000000
        /*0060*/ 	.short	0x0000
        /*0062*/ 	.short	0x0000
        /*0064*/ 	.byte	0x00, 0xf5, 0x21, 0x00


	//----- nvinfo : EIATTR_SPARSE_MMA_MASK
	.align		4
.L_85:
        /*0068*/ 	.byte	0x03, 0x50
        /*006a*/ 	.short	0x0000


	//----- nvinfo : EIATTR_MAXREG_COUNT
	.align		4
        /*006c*/ 	.byte	0x03, 0x1b
        /*006e*/ 	.short	0x00ff


	//----- nvinfo : EIATTR_MERCURY_ISA_VERSION
	.align		4
        /*0070*/ 	.byte	0x03, 0x5f
        /*0072*/ 	.short	0x0101


	//----- nvinfo : EIATTR_VRC_CTA_INIT_COUNT
	.align		4
        /*0074*/ 	.byte	0x02, 0x4a
	.zero		1
	.zero		1


	//----- nvinfo : EIATTR_EXIT_INSTR_OFFSETS
	.align		4
        /*0078*/ 	.byte	0x04, 0x1c
        /*007a*/ 	.short	(.L_87 - .L_86)


	//   ....[0]....
.L_86:
        /*007c*/ 	.word	0x000000c0


	//   ....[1]....
        /*0080*/ 	.word	0x000008e0


	//----- nvinfo : EIATTR_CBANK_PARAM_SIZE
	.align		4
.L_87:
        /*0084*/ 	.byte	0x03, 0x19
        /*0086*/ 	.short	0x0024


	//----- nvinfo : EIATTR_PARAM_CBANK
	.align		4
        /*0088*/ 	.byte	0x04, 0x0a
        /*008a*/ 	.short	(.L_89 - .L_88)
	.align		4
.L_88:
        /*008c*/ 	.word	index@(.nv.constant0._Z15matmalGPU_naivePfS_S_iii)
        /*0090*/ 	.short	0x0380
        /*0092*/ 	.short	0x0024


	//----- nvinfo : EIATTR_SW_WAR
	.align		4
.L_89:
        /*0094*/ 	.byte	0x04, 0x36
        /*0096*/ 	.short	(.L_91 - .L_90)
.L_90:
        /*0098*/ 	.word	0x00000008
.L_91:


//--------------------- .nv.callgraph             --------------------------
	.section	.nv.callgraph,"",@"SHT_CUDA_CALLGRAPH"
	.align	4
	.sectionentsize	8
	.align		4
        /*0000*/ 	.word	0x00000000
	.align		4
        /*0004*/ 	.word	0xffffffff
	.align		4
        /*0008*/ 	.word	0x00000000
	.align		4
        /*000c*/ 	.word	0xfffffffe
	.align		4
        /*0010*/ 	.word	0x00000000
	.align		4
        /*0014*/ 	.word	0xfffffffd
	.align		4
        /*0018*/ 	.word	0x00000000
	.align		4
        /*001c*/ 	.word	0xfffffffc


//--------------------- .nv.constant4             --------------------------
	.section	.nv.constant4,"a",@progbits
	.align	8
	.align		8
.nv.constant4:
        /*0000*/ 	.dword	_ZN34_INTERNAL_f3ad588d_4_k_cu_b4bc84444cuda3std3__436_GLOBAL__N__f3ad588d_4_k_cu_b4bc84446ignoreE
	.align		8
        /*0008*/ 	.dword	_ZN34_INTERNAL_f3ad588d_4_k_cu_b4bc84444cuda3std3__45__cpo5beginE
	.align		8
        /*0010*/ 	.dword	_ZN34_INTERNAL_f3ad588d_4_k_cu_b4bc84444cuda3std3__45__cpo3endE
	.align		8
        /*0018*/ 	.dword	_ZN34_INTERNAL_f3ad588d_4_k_cu_b4bc84444cuda3std3__45__cpo6cbeginE
	.align		8
        /*0020*/ 	.dword	_ZN34_INTERNAL_f3ad588d_4_k_cu_b4bc84444cuda3std3__45__cpo4cendE
	.align		8
        /*0028*/ 	.dword	_ZN34_INTERNAL_f3ad588d_4_k_cu_b4bc84444cuda3std3__419piecewise_constructE
	.align		8
        /*0030*/ 	.dword	_ZN34_INTERNAL_f3ad588d_4_k_cu_b4bc84444cuda3std3__48in_placeE
	.align		8
        /*0038*/ 	.dword	_ZN34_INTERNAL_f3ad588d_4_k_cu_b4bc84444cuda3std6ranges3__45__cpo4swapE
	.align		8
        /*0040*/ 	.dword	_ZN34_INTERNAL_f3ad588d_4_k_cu_b4bc84444cuda3std6ranges3__45__cpo9iter_moveE
	.align		8
        /*0048*/ 	.dword	_ZN34_INTERNAL_f3ad588d_4_k_cu_b4bc84444cuda3std6ranges3__45__cpo7advanceE


//--------------------- .text._Z15matmul_tile_4x4PfS_S_iii --------------------------
	.section	.text._Z15matmul_tile_4x4PfS_S_iii,"ax",@progbits
	.align	128
        .global         _Z15matmul_tile_4x4PfS_S_iii
        .type           _Z15matmul_tile_4x4PfS_S_iii,@function
        .size           _Z15matmul_tile_4x4PfS_S_iii,(.L_x_12 - _Z15matmul_tile_4x4PfS_S_iii)
        .other          _Z15matmul_tile_4x4PfS_S_iii,@"STO_CUDA_ENTRY STV_DEFAULT"
_Z15matmul_tile_4x4PfS_S_iii:
.text._Z15matmul_tile_4x4PfS_S_iii:
[----:B------:R-:W-:Y:S08]  /*0000*/  LDC R1, c[0x0][0x37c] ;  /* 0x0000df00ff017b82 */ /* 0x000ff00000000800 */
[----:B------:R-:W0:Y:S01]  /*0010*/  LDC R7, c[0x0][0x3a0] ;  /* 0x0000e800ff077b82 */ /* 0x000e220000000800 */
[----:B------:R-:W1:Y:S01]  /*0020*/  S2R R0, SR_TID.X ;  /* 0x0000000000007919 */ /* 0x000e620000002100 */
[----:B------:R-:W2:Y:S01]  /*0030*/  LDCU.64 UR8, c[0x0][0x358] ;  /* 0x00006b00ff0877ac */ /* 0x000ea20008000a00 */
[----:B------:R-:W-:Y:S01]  /*0040*/  HFMA2 R53, -RZ, RZ, 0, 0 ;  /* 0x00000000ff357431 */ /* 0x000fe200000001ff */
[----:B------:R-:W-:Y:S01]  /*0050*/  CS2R R26, SRZ ;  /* 0x00000000001a7805 */ /* 0x000fe2000001ff00 */
[----:B------:R-:W3:Y:S01]  /*0060*/  S2R R2, SR_TID.Y ;  /* 0x0000000000027919 */ /* 0x000ee20000002200 */
[----:B------:R-:W-:-:S02]  /*0070*/  CS2R R24, SRZ ;  /* 0x0000000000187805 */ /* 0x000fc4000001ff00 */
[----:B------:R-:W-:Y:S02]  /*0080*/  CS2R R48, SRZ ;  /* 0x0000000000307805 */ /* 0x000fe4000001ff00 */
[----:B------:R-:W-:Y:S02]  /*0090*/  CS2R R44, SRZ ;  /* 0x00000000002c7805 */ /* 0x000fe4000001ff00 */
[----:B------:R-:W-:Y:S02]  /*00a0*/  CS2R R46, SRZ ;  /* 0x00000000002e7805 */ /* 0x000fe4000001ff00 */
[----:B------:R-:W-:Y:S02]  /*00b0*/  CS2R R38, SRZ ;  /* 0x0000000000267805 */ /* 0x000fe4000001ff00 */
[----:B------:R-:W-:Y:S02]  /*00c0*/  CS2R R36, SRZ ;  /* 0x0000000000247805 */ /* 0x000fe4000001ff00 */
[----:B------:R-:W-:-:S02]  /*00d0*/  MOV R50, RZ ;  /* 0x000000ff00327202 */ /* 0x000fc40000000f00 */
[----:B0-----:R-:W-:-:S13]  /*00e0*/  ISETP.GE.AND P0, PT, R7, 0x1, PT ;  /* 0x000000010700780c */ /* 0x001fda0003f06270 */
[----:B-123--:R-:W-:Y:S05]  /*00f0*/  @!P0 BRA `(.L_x_0) ;  /* 0x0000000c00f08947 */ /* 0x00efea0003800000 */
[----:B------:R-:W0:Y:S01]  /*0100*/  S2R R3, SR_CTAID.Y ;  /* 0x0000000000037919 */ /* 0x000e220000002600 */
[----:B------:R-:W1:Y:S01]  /*0110*/  S2UR UR6, SR_CgaCtaId ;  /* 0x00000000000679c3 */ /* 0x000e620000008800 */
[----:B------:R-:W-:Y:S01]  /*0120*/  UMOV UR4, 0x400 ;  /* 0x0000040000047882 */ /* 0x000fe20000000000 */
[----:B------:R-:W-:Y:S01]  /*0130*/  MOV R5, RZ ;  /* 0x000000ff00057202 */ /* 0x000fe20000000f00 */
[----:B------:R-:W2:Y:S01]  /*0140*/  S2R R42, SR_CTAID.X ;  /* 0x00000000002a7919 */ /* 0x000ea20000002500 */
[----:B------:R-:W-:Y:S01]  /*0150*/  UIADD3 UR5, UPT, UPT, UR4, 0x1000, URZ ;  /* 0x0000100004057890 */ /* 0x000fe2000fffe0ff */
[----:B------:R-:W-:Y:S01]  /*0160*/  MOV R26, RZ ;  /* 0x000000ff001a7202 */ /* 0x000fe20000000f00 */
[----:B-1----:R-:W-:Y:S02]  /*0170*/  ULEA UR4, UR6, UR4, 0x18 ;  /* 0x0000000406047291 */ /* 0x002fe4000f8ec0ff */
[----:B------:R-:W-:Y:S01]  /*0180*/  ULEA UR5, UR6, UR5, 0x18 ;  /* 0x0000000506057291 */ /* 0x000fe2000f8ec0ff */
[----:B0-----:R-:W-:-:S02]  /*0190*/  LEA R43, R3, R2, 0x4 ;  /* 0x00000002032b7211 */ /* 0x001fc400078e20ff */
[----:B------:R-:W-:Y:S02]  /*01a0*/  SHF.L.U32 R3, R0, 0x2, RZ ;  /* 0x0000000200037819 */ /* 0x000fe400000006ff */
[----:B------:R-:W-:Y:S02]  /*01b0*/  SHF.L.U32 R43, R43, 0x2, RZ ;  /* 0x000000022b2b7819 */ /* 0x000fe400000006ff */
[----:B--2---:R-:W-:Y:S02]  /*01c0*/  LEA R42, R42, R3, 0x6 ;  /* 0x000000032a2a7211 */ /* 0x004fe400078e30ff */
[----:B------:R-:W-:Y:S01]  /*01d0*/  IADD3 R41, PT, PT, R3, UR4, RZ ;  /* 0x0000000403297c10 */ /* 0x000fe2000fffe0ff */
[----:B------:R-:W-:Y:S01]  /*01e0*/  IMAD R40, R43, R7, R7 ;  /* 0x000000072b287224 */ /* 0x000fe200078e0207 */
[C---:B------:R-:W-:Y:S02]  /*01f0*/  LEA R3, R2.reuse, UR5, 0x8 ;  /* 0x0000000502037c11 */ /* 0x040fe4000f8e40ff */
[----:B------:R-:W-:-:S02]  /*0200*/  LEA R41, R2, R41, 0x8 ;  /* 0x0000002902297211 */ /* 0x000fc400078e40ff */
[----:B------:R-:W-:Y:S02]  /*0210*/  IADD3 R7, PT, PT, R40, R7, RZ ;  /* 0x0000000728077210 */ /* 0x000fe40007ffe0ff */
[----:B------:R-:W-:-:S07]  /*0220*/  LEA R6, R0, R3, 0x4 ;  /* 0x0000000300067211 */ /* 0x000fce00078e20ff */
.L_x_2:
[----:B------:R-:W0:Y:S01]  /*0230*/  LDCU UR4, c[0x0][0x3a0] ;  /* 0x00007400ff0477ac */ /* 0x000e220008000800 */
[----:B------:R-:W-:Y:S01]  /*0240*/  LEA R22, R5, R0, 0x4 ;  /* 0x0000000005167211 */ /* 0x000fe200078e20ff */
[----:B------:R-:W-:Y:S01]  /*0250*/  HFMA2 R4, -RZ, RZ, 0, 0 ;  /* 0x00000000ff047431 */ /* 0x000fe200000001ff */
[----:B------:R-:W-:Y:S01]  /*0260*/  IADD3 R3, PT, PT, R43, 0x1, RZ ;  /* 0x000000012b037810 */ /* 0x000fe20007ffe0ff */
[----:B------:R-:W1:Y:S01]  /*0270*/  LDCU UR5, c[0x0][0x398] ;  /* 0x00007300ff0577ac */ /* 0x000e620008000800 */
[----:B------:R-:W-:Y:S01]  /*0280*/  LEA R21, R5, R2, 0x4 ;  /* 0x0000000205157211 */ /* 0x000fe200078e20ff */
[----:B------:R-:W2:Y:S01]  /*0290*/  LDCU UR6, c[0x0][0x39c] ;  /* 0x00007380ff0677ac */ /* 0x000ea20008000800 */
[----:B------:R-:W3:Y:S01]  /*02a0*/  LDCU.64 UR10, c[0x0][0x388] ;  /* 0x00007100ff0a77ac */ /* 0x000ee20008000a00 */
[----:B0-----:R-:W-:Y:S02]  /*02b0*/  ISETP.GE.AND P0, PT, R22, UR4, PT ;  /* 0x0000000416007c0c */ /* 0x001fe4000bf06270 */
[----:B------:R-:W-:-:S02]  /*02c0*/  ISETP.GE.AND P1, PT, R21, UR4, PT ;  /* 0x0000000415007c0c */ /* 0x000fc4000bf26270 */
[----:B-1----:R-:W-:Y:S02]  /*02d0*/  ISETP.GE.OR P2, PT, R43, UR5, P0 ;  /* 0x000000052b007c0c */ /* 0x002fe40008746670 */
[----:B------:R-:W-:Y:S02]  /*02e0*/  ISETP.GE.OR P6, PT, R3, UR5, P0 ;  /* 0x0000000503007c0c */ /* 0x000fe400087c6670 */
[----:B------:R-:W-:Y:S02]  /*02f0*/  IADD3 R3, PT, PT, R43, 0x2, RZ ;  /* 0x000000022b037810 */ /* 0x000fe40007ffe0ff */
[----:B--2---:R-:W-:Y:S02]  /*0300*/  ISETP.GE.OR P4, PT, R42, UR6, P1 ;  /* 0x000000062a007c0c */ /* 0x004fe40008f86670 */
[----:B------:R-:W-:Y:S02]  /*0310*/  ISETP.GE.OR P5, PT, R3, UR5, P0 ;  /* 0x0000000503007c0c */ /* 0x000fe400087a6670 */
[----:B------:R-:W-:-:S03]  /*0320*/  IADD3 R3, PT, PT, R43, 0x3, RZ ;  /* 0x000000032b037810 */ /* 0x000fc60007ffe0ff */
[----:B------:R-:W0:Y:S01]  /*0330*/  @!P2 LDC.64 R16, c[0x0][0x380] ;  /* 0x0000e000ff10ab82 */ /* 0x000e220000000a00 */
[----:B------:R-:W-:Y:S01]  /*0340*/  ISETP.GE.OR P0, PT, R3, UR5, P0 ;  /* 0x0000000503007c0c */ /* 0x000fe20008706670 */
[----:B------:R-:W-:Y:S01]  /*0350*/  @!P2 IMAD R3, R43, UR4, R22 ;  /* 0x000000042b03ac24 */ /* 0x000fe2000f8e0216 */
[----:B------:R-:W-:-:S05]  /*0360*/  @!P6 IADD3 R19, PT, PT, R40, R22, RZ ;  /* 0x000000162813e210 */ /* 0x000fca0007ffe0ff */
[----:B------:R-:W1:Y:S08]  /*0370*/  @!P6 LDC.64 R12, c[0x0][0x380] ;  /* 0x0000e000ff0ceb82 */ /* 0x000e700000000a00 */
[----:B------:R-:W2:Y:S08]  /*0380*/  @!P0 LDC.64 R8, c[0x0][0x380] ;  /* 0x0000e000ff088b82 */ /* 0x000eb00000000a00 */
[----:B------:R-:W4:Y:S01]  /*0390*/  @!P5 LDC.64 R10, c[0x0][0x380] ;  /* 0x0000e000ff0adb82 */ /* 0x000f220000000a00 */
[----:B0-----:R-:W-:Y:S01]  /*03a0*/  @!P2 IMAD.WIDE.U32 R16, R3, 0x4, R16 ;  /* 0x000000040310a825 */ /* 0x001fe200078e0010 */
[----:B------:R-:W-:-:S02]  /*03b0*/  IADD3 R3, PT, PT, R42, 0x1, RZ ;  /* 0x000000012a037810 */ /* 0x000fc40007ffe0ff */
[----:B------:R-:W-:Y:S02]  /*03c0*/  MOV R20, RZ ;  /* 0x000000ff00147202 */ /* 0x000fe40000000f00 */
[----:B------:R-:W-:Y:S01]  /*03d0*/  ISETP.GE.OR P3, PT, R3, UR6, P1 ;  /* 0x0000000603007c0c */ /* 0x000fe20008f66670 */
[----:B------:R-:W-:Y:S01]  /*03e0*/  IMAD R29, R21, UR6, RZ ;  /* 0x00000006151d7c24 */ /* 0x000fe2000f8e02ff */
[----:B------:R-:W0:Y:S01]  /*03f0*/  @!P4 LDC.64 R14, c[0x0][0x388] ;  /* 0x0000e200ff0ecb82 */ /* 0x000e220000000a00 */
[C---:B------:R-:W-:Y:S01]  /*0400*/  IADD3 R3, PT, PT, R42.reuse, 0x2, RZ ;  /* 0x000000022a037810 */ /* 0x040fe20007ffe0ff */
[----:B-1----:R-:W-:Y:S01]  /*0410*/  @!P6 IMAD.WIDE.U32 R18, R19, 0x4, R12 ;  /* 0x000000041312e825 */ /* 0x002fe200078e000c */
[----:B------:R1:W5:Y:S01]  /*0420*/  @!P2 LDG.E R4, desc[UR8][R16.64] ;  /* 0x000000081004a981 */ /* 0x000362000c1e1900 */
[----:B------:R-:W-:Y:S02]  /*0430*/  IADD3 R12, PT, PT, R42, 0x3, RZ ;  /* 0x000000032a0c7810 */ /* 0x000fe40007ffe0ff */
[----:B------:R-:W-:Y:S01]  /*0440*/  ISETP.GE.OR P2, PT, R3, UR6, P1 ;  /* 0x0000000603007c0c */ /* 0x000fe20008f46670 */
[----:B------:R3:W5:Y:S01]  /*0450*/  @!P6 LDG.E R20, desc[UR8][R18.64] ;  /* 0x000000081214e981 */ /* 0x000762000c1e1900 */
[----:B------:R-:W-:-:S02]  /*0460*/  @!P0 IADD3 R3, PT, PT, R22, UR4, R7 ;  /* 0x0000000416038c10 */ /* 0x000fc4000fffe007 */
[----:B------:R-:W-:Y:S02]  /*0470*/  @!P5 IADD3 R13, PT, PT, R7, R22, RZ ;  /* 0x00000016070dd210 */ /* 0x000fe40007ffe0ff */
[----:B------:R-:W-:Y:S02]  /*0480*/  SHF.R.S32.HI R21, RZ, 0x1f, R29 ;  /* 0x0000001fff157819 */ /* 0x000fe4000001141d */
[-C--:B------:R-:W-:Y:S02]  /*0490*/  IADD3 R23, P6, PT, R42, R29.reuse, RZ ;  /* 0x0000001d2a177210 */ /* 0x080fe40007fde0ff */
[----:B------:R-:W-:Y:S01]  /*04a0*/  ISETP.GE.OR P1, PT, R12, UR6, P1 ;  /* 0x000000060c007c0c */ /* 0x000fe20008f26670 */
[----:B-1----:R-:W-:Y:S01]  /*04b0*/  HFMA2 R16, -RZ, RZ, 0, 0 ;  /* 0x00000000ff107431 */ /* 0x002fe200000001ff */
[C---:B------:R-:W-:Y:S01]  /*04c0*/  @!P4 IADD3 R17, PT, PT, R42.reuse, R29, RZ ;  /* 0x0000001d2a11c210 */ /* 0x040fe20007ffe0ff */
[----:B--2---:R-:W-:Y:S01]  /*04d0*/  @!P0 IMAD.WIDE.U32 R8, R3, 0x4, R8 ;  /* 0x0000000403088825 */ /* 0x004fe200078e0008 */
[----:B------:R-:W-:-:S03]  /*04e0*/  LEA.HI.X.SX32 R28, R42, R21, 0x1, P6 ;  /* 0x000000152a1c7211 */ /* 0x000fc600030f0eff */
[----:B------:R-:W-:Y:S02]  /*04f0*/  HFMA2 R3, -RZ, RZ, 0, 0 ;  /* 0x00000000ff037431 */ /* 0x000fe400000001ff */
[----:B----4-:R-:W-:-:S04]  /*0500*/  @!P5 IMAD.WIDE.U32 R12, R13, 0x4, R10 ;  /* 0x000000040d0cd825 */ /* 0x010fc800078e000a */
[----:B---3--:R-:W-:Y:S01]  /*0510*/  HFMA2 R19, -RZ, RZ, 0, 0 ;  /* 0x00000000ff137431 */ /* 0x008fe200000001ff */
[----:B------:R-:W-:Y:S02]  /*0520*/  LEA R10, P6, R23, UR10, 0x2 ;  /* 0x0000000a170a7c11 */ /* 0x000fe4000f8c10ff */
[----:B------:R-:W-:Y:S01]  /*0530*/  MOV R22, RZ ;  /* 0x000000ff00167202 */ /* 0x000fe20000000f00 */
[----:B0-----:R-:W-:Y:S01]  /*0540*/  @!P4 IMAD.WIDE R14, R17, 0x4, R14 ;  /* 0x00000004110ec825 */ /* 0x001fe200078e020e */
[----:B------:R-:W-:Y:S01]  /*0550*/  MOV R17, RZ ;  /* 0x000000ff00117202 */ /* 0x000fe20000000f00 */
[----:B------:R-:W2:Y:S01]  /*0560*/  @!P5 LDG.E R16, desc[UR8][R12.64] ;  /* 0x000000080c10d981 */ /* 0x000ea2000c1e1900 */
[----:B------:R-:W-:Y:S02]  /*0570*/  MOV R21, RZ ;  /* 0x000000ff00157202 */ /* 0x000fe40000000f00 */
[----:B------:R-:W-:Y:S01]  /*0580*/  LEA.HI.X R11, R23, UR11, R28, 0x2, P6 ;  /* 0x0000000b170b7c11 */ /* 0x000fe2000b0f141c */
[----:B------:R0:W3:Y:S04]  /*0590*/  @!P0 LDG.E R22, desc[UR8][R8.64] ;  /* 0x0000000808168981 */ /* 0x0000e8000c1e1900 */
[----:B------:R-:W4:Y:S04]  /*05a0*/  @!P4 LDG.E R3, desc[UR8][R14.64] ;  /* 0x000000080e03c981 */ /* 0x000f28000c1e1900 */
[----:B------:R-:W4:Y:S04]  /*05b0*/  @!P3 LDG.E R17, desc[UR8][R10.64+0x4] ;  /* 0x000004080a11b981 */ /* 0x000f28000c1e1900 */
[----:B------:R-:W4:Y:S04]  /*05c0*/  @!P2 LDG.E R19, desc[UR8][R10.64+0x8] ;  /* 0x000008080a13a981 */ /* 0x000f28000c1e1900 */
[----:B------:R-:W4:Y:S01]  /*05d0*/  @!P1 LDG.E R21, desc[UR8][R10.64+0xc] ;  /* 0x00000c080a159981 */ /* 0x000f22000c1e1900 */
[----:B------:R-:W1:Y:S01]  /*05e0*/  S2UR UR7, SR_CgaCtaId ;  /* 0x00000000000779c3 */ /* 0x000e620000008800 */
[----:B------:R-:W-:-:S02]  /*05f0*/  UMOV UR5, 0x400 ;  /* 0x0000040000057882 */ /* 0x000fc40000000000 */
[----:B------:R-:W-:Y:S02]  /*0600*/  UIADD3 UR6, UPT, UPT, UR5, 0x1000, URZ ;  /* 0x0000100005067890 */ /* 0x000fe4000fffe0ff */
[----:B-1----:R-:W-:Y:S02]  /*0610*/  ULEA UR5, UR7, UR5, 0x18 ;  /* 0x0000000507057291 */ /* 0x002fe4000f8ec0ff */
[----:B------:R-:W-:-:S04]  /*0620*/  ULEA UR6, UR7, UR6, 0x18 ;  /* 0x0000000607067291 */ /* 0x000fc8000f8ec0ff */
[----:B0-----:R-:W-:Y:S01]  /*0630*/  LEA R8, R2, UR5, 0x8 ;  /* 0x0000000502087c11 */ /* 0x001fe2000f8e40ff */
[----:B------:R-:W-:Y:S01]  /*0640*/  UMOV UR5, 0x100 ;  /* 0x0000010000057882 */ /* 0x000fe20000000000 */
[----:B-----5:R0:W-:Y:S04]  /*0650*/  STS [R41], R4 ;  /* 0x0000000429007388 */ /* 0x0201e80000000800 */
[----:B------:R-:W-:Y:S04]  /*0660*/  STS [R41+0x40], R20 ;  /* 0x0000401429007388 */ /* 0x000fe80000000800 */
[----:B--2---:R-:W-:Y:S04]  /*0670*/  STS [R41+0x80], R16 ;  /* 0x0000801029007388 */ /* 0x004fe80000000800 */
[----:B---3--:R-:W-:Y:S04]  /*0680*/  STS [R41+0xc0], R22 ;  /* 0x0000c01629007388 */ /* 0x008fe80000000800 */
[----:B----4-:R1:W-:Y:S04]  /*0690*/  STS [R6], R3 ;  /* 0x0000000306007388 */ /* 0x0103e80000000800 */
[----:B------:R2:W-:Y:S04]  /*06a0*/  STS [R6+0x4], R17 ;  /* 0x0000041106007388 */ /* 0x0005e80000000800 */
[----:B------:R2:W-:Y:S04]  /*06b0*/  STS [R6+0x8], R19 ;  /* 0x0000081306007388 */ /* 0x0005e80000000800 */
[----:B------:R2:W-:Y:S01]  /*06c0*/  STS [R6+0xc], R21 ;  /* 0x00000c1506007388 */ /* 0x0005e20000000800 */
[----:B0-----:R-:W-:-:S02]  /*06d0*/  LEA R4, R0, UR6, 0x4 ;  /* 0x0000000600047c11 */ /* 0x001fc4000f8e20ff */
[----:B-1----:R-:W-:Y:S02]  /*06e0*/  IADD3 R3, PT, PT, R8, 0x80, RZ ;  /* 0x0000008008037810 */ /* 0x002fe40007ffe0ff */
[----:B------:R-:W-:Y:S01]  /*06f0*/  IADD3 R4, PT, PT, R4, 0x100, RZ ;  /* 0x0000010004047810 */ /* 0x000fe20007ffe0ff */
[----:B------:R-:W-:Y:S06]  /*0700*/  BAR.SYNC.DEFER_BLOCKING 0x0 ;  /* 0x0000000000007b1d */ /* 0x000fec0000010000 */
.L_x_1:
[----:B------:R-:W-:Y:S01]  /*0710*/  LDS.128 R8, [R3+-0x80] ;  /* 0xffff800003087984 */ /* 0x000fe20000000c00 */
[----:B------:R-:W-:-:S03]  /*0720*/  UIADD3 UR5, UPT, UPT, UR5, 0x800, URZ ;  /* 0x0000080005057890 */ /* 0x000fc6000fffe0ff */
[----:B------:R-:W0:Y:S01]  /*0730*/  LDS.128 R28, [R4+-0x100] ;  /* 0xffff0000041c7984 */ /* 0x000e220000000c00 */
[----:B------:R-:W-:-:S03]  /*0740*/  UISETP.NE.AND UP0, UPT, UR5, 0x1100, UPT ;  /* 0x000011000500788c */ /* 0x000fc6000bf05270 */
[----:B------:R-:W1:Y:S04]  /*0750*/  LDS.128 R12, [R3+-0x40] ;  /* 0xffffc000030c7984 */ /* 0x000e680000000c00 */
[----:B--2---:R-:W2:Y:S04]  /*0760*/  LDS.128 R16, [R3] ;  /* 0x0000000003107984 */ /* 0x004ea80000000c00 */
[----:B------:R-:W3:Y:S04]  /*0770*/  LDS.128 R20, [R3+0x40] ;  /* 0x0000400003147984 */ /* 0x000ee80000000c00 */
[----:B------:R-:W4:Y:S01]  /*0780*/  LDS.128 R32, [R4] ;  /* 0x0000000004207984 */ /* 0x000f220000000c00 */
[C---:B0-----:R-:W-:Y:S01]  /*0790*/  FFMA R47, R8.reuse, R28, R47 ;  /* 0x0000001c082f7223 */ /* 0x041fe2000000002f */
[C---:B------:R-:W-:Y:S01]  /*07a0*/  FFMA R44, R8.reuse, R29, R44 ;  /* 0x0000001d082c7223 */ /* 0x040fe2000000002c */
[C---:B------:R-:W-:Y:S01]  /*07b0*/  FFMA R49, R8.reuse, R30, R49 ;  /* 0x0000001e08317223 */ /* 0x040fe20000000031 */
[----:B------:R-:W-:Y:S01]  /*07c0*/  FFMA R48, R8, R31, R48 ;  /* 0x0000001f08307223 */ /* 0x000fe20000000030 */
[C---:B-1----:R-:W-:Y:S01]  /*07d0*/  FFMA R52, R12.reuse, R28, R27 ;  /* 0x0000001c0c347223 */ /* 0x042fe2000000001b */
[C---:B------:R-:W-:Y:S01]  /*07e0*/  FFMA R8, R12.reuse, R29, R24 ;  /* 0x0000001d0c087223 */ /* 0x040fe20000000018 */
[C---:B------:R-:W-:Y:S01]  /*07f0*/  FFMA R51, R12.reuse, R30, R25 ;  /* 0x0000001e0c337223 */ /* 0x040fe20000000019 */
[----:B------:R-:W-:Y:S01]  /*0800*/  FFMA R12, R12, R31, R26 ;  /* 0x0000001f0c0c7223 */ /* 0x000fe2000000001a */
[C---:B--2---:R-:W-:Y:S01]  /*0810*/  FFMA R39, R16.reuse, R28, R39 ;  /* 0x0000001c10277223 */ /* 0x044fe20000000027 */
[----:B------:R-:W0:Y:S01]  /*0820*/  LDS.128 R24, [R4+0x100] ;  /* 0x0001000004187984 */ /* 0x000e220000000c00 */
[CC--:B------:R-:W-:Y:S01]  /*0830*/  FFMA R36, R16.reuse, R29.reuse, R36 ;  /* 0x0000001d10247223 */ /* 0x0c0fe20000000024 */
[----:B------:R-:W-:Y:S01]  /*0840*/  FFMA R37, R16, R30, R37 ;  /* 0x0000001e10257223 */ /* 0x000fe20000000025 */
[C---:B---3--:R-:W-:Y:S01]  /*0850*/  FFMA R53, R20.reuse, R28, R53 ;  /* 0x0000001c14357223 */ /* 0x048fe20000000035 */
[C---:B------:R-:W-:Y:S01]  /*0860*/  FFMA R50, R20.reuse, R29, R50 ;  /* 0x0000001d14327223 */ /* 0x040fe20000000032 */
[----:B------:R-:W-:Y:S01]  /*0870*/  FFMA R45, R20, R30, R45 ;  /* 0x0000001e142d7223 */ /* 0x000fe2000000002d */
[-C--:B------:R-:W-:Y:S01]  /*0880*/  FFMA R16, R16, R31.reuse, R38 ;  /* 0x0000001f10107223 */ /* 0x080fe20000000026 */
[----:B------:R-:W-:Y:S01]  /*0890*/  FFMA R20, R20, R31, R46 ;  /* 0x0000001f14147223 */ /* 0x000fe2000000002e */
[C---:B----4-:R-:W-:Y:S01]  /*08a0*/  FFMA R47, R32.reuse, R9, R47 ;  /* 0x00000009202f7223 */ /* 0x050fe2000000002f */
[----:B------:R-:W1:Y:S01]  /*08b0*/  LDS.128 R28, [R4+0x200] ;  /* 0x00020000041c7984 */ /* 0x000e620000000c00 */
[C---:B------:R-:W-:Y:S01]  /*08c0*/  FFMA R44, R9.reuse, R33, R44 ;  /* 0x00000021092c7223 */ /* 0x040fe2000000002c */
[CC--:B------:R-:W-:Y:S01]  /*08d0*/  FFMA R49, R9.reuse, R34.reuse, R49 ;  /* 0x0000002209317223 */ /* 0x0c0fe20000000031 */
[----:B------:R-:W-:Y:S01]  /*08e0*/  FFMA R48, R9, R35, R48 ;  /* 0x0000002309307223 */ /* 0x000fe20000000030 */
[C---:B------:R-:W-:Y:S01]  /*08f0*/  FFMA R52, R32.reuse, R13, R52 ;  /* 0x0000000d20347223 */ /* 0x040fe20000000034 */
[C---:B------:R-:W-:Y:S01]  /*0900*/  FFMA R8, R13.reuse, R33, R8 ;  /* 0x000000210d087223 */ /* 0x040fe20000000008 */
[CC--:B------:R-:W-:Y:S01]  /*0910*/  FFMA R51, R13.reuse, R34.reuse, R51 ;  /* 0x000000220d337223 */ /* 0x0c0fe20000000033 */
[----:B------:R-:W-:Y:S01]  /*0920*/  FFMA R12, R13, R35, R12 ;  /* 0x000000230d0c7223 */ /* 0x000fe2000000000c */
[C---:B------:R-:W-:Y:S01]  /*0930*/  FFMA R39, R32.reuse, R17, R39 ;  /* 0x0000001120277223 */ /* 0x040fe20000000027 */
[C---:B------:R-:W-:Y:S01]  /*0940*/  FFMA R9, R17.reuse, R33, R36 ;  /* 0x0000002111097223 */ /* 0x040fe20000000024 */
[CC--:B------:R-:W-:Y:S01]  /*0950*/  FFMA R13, R17.reuse, R34.reuse, R37 ;  /* 0x00000022110d7223 */ /* 0x0c0fe20000000025 */
[----:B------:R-:W-:Y:S01]  /*0960*/  FFMA R16, R17, R35, R16 ;  /* 0x0000002311107223 */ /* 0x000fe20000000010 */
[----:B------:R-:W-:Y:S01]  /*0970*/  FFMA R53, R32, R21, R53 ;  /* 0x0000001520357223 */ /* 0x000fe20000000035 */
[C---:B------:R-:W-:Y:S01]  /*0980*/  FFMA R17, R21.reuse, R33, R50 ;  /* 0x0000002115117223 */ /* 0x040fe20000000032 */
[C---:B------:R-:W-:Y:S01]  /*0990*/  FFMA R45, R21.reuse, R34, R45 ;  /* 0x00000022152d7223 */ /* 0x040fe2000000002d */
[----:B------:R-:W-:-:S02]  /*09a0*/  FFMA R20, R21, R35, R20 ;  /* 0x0000002315147223 */ /* 0x000fc40000000014 */
[----:B------:R-:W-:Y:S01]  /*09b0*/  LDS.128 R32, [R3+-0x70] ;  /* 0xffff900003207984 */ /* 0x000fe20000000c00 */
[----:B0-----:R-:W-:Y:S01]  /*09c0*/  FFMA R47, R24, R10, R47 ;  /* 0x0000000a182f7223 */ /* 0x001fe2000000002f */
[C---:B------:R-:W-:Y:S01]  /*09d0*/  FFMA R44, R10.reuse, R25, R44 ;  /* 0x000000190a2c7223 */ /* 0x040fe2000000002c */
[C---:B------:R-:W-:Y:S01]  /*09e0*/  FFMA R49, R10.reuse, R26, R49 ;  /* 0x0000001a0a317223 */ /* 0x040fe20000000031 */
[----:B------:R-:W-:Y:S01]  /*09f0*/  FFMA R48, R10, R27, R48 ;  /* 0x0000001b0a307223 */ /* 0x000fe20000000030 */
[----:B------:R-:W-:Y:S01]  /*0a00*/  FFMA R21, R24, R14, R52 ;  /* 0x0000000e18157223 */ /* 0x000fe20000000034 */
        /* <DEDUP_REMOVED lines=11> */
[----:B------:R-:W0:Y:S01]  /*0ac0*/  LDS.128 R36, [R4+0x300] ;  /* 0x0003000004247984 */ /* 0x000e220000000c00 */
[C---:B-1----:R-:W-:Y:S01]  /*0ad0*/  FFMA R47, R28.reuse, R11, R47 ;  /* 0x0000000b1c2f7223 */ /* 0x042fe2000000002f */
[C---:B------:R-:W-:Y:S01]  /*0ae0*/  FFMA R44, R11.reuse, R29, R44 ;  /* 0x0000001d0b2c7223 */ /* 0x040fe2000000002c */
[CC--:B------:R-:W-:Y:S01]  /*0af0*/  FFMA R49, R11.reuse, R30.reuse, R49 ;  /* 0x0000001e0b317223 */ /* 0x0c0fe20000000031 */
[----:B------:R-:W-:Y:S01]  /*0b00*/  FFMA R48, R11, R31, R48 ;  /* 0x0000001f0b307223 */ /* 0x000fe20000000030 */
[C---:B------:R-:W-:Y:S01]  /*0b10*/  FFMA R22, R15.reuse, R29, R8 ;  /* 0x0000001d0f167223 */ /* 0x040fe20000000008 */
[-C--:B------:R-:W-:Y:S01]  /*0b20*/  FFMA R46, R15, R30.reuse, R10 ;  /* 0x0000001e0f2e7223 */ /* 0x080fe2000000000a */
[C---:B------:R-:W-:Y:S01]  /*0b30*/  FFMA R21, R28.reuse, R15, R21 ;  /* 0x0000000f1c157223 */ /* 0x040fe20000000015 */
[----:B------:R-:W1:Y:S01]  /*0b40*/  LDS.128 R8, [R3+-0x30] ;  /* 0xffffd00003087984 */ /* 0x000e620000000c00 */
[C---:B------:R-:W-:Y:S01]  /*0b50*/  FFMA R51, R28.reuse, R19, R51 ;  /* 0x000000131c337223 */ /* 0x040fe20000000033 */
[----:B------:R-:W-:Y:S01]  /*0b60*/  FFMA R53, R28, R23, R53 ;  /* 0x000000171c357223 */ /* 0x000fe20000000035 */
[C---:B------:R-:W-:Y:S01]  /*0b70*/  FFMA R52, R19.reuse, R29, R12 ;  /* 0x0000001d13347223 */ /* 0x040fe2000000000c */
[CC--:B------:R-:W-:Y:S01]  /*0b80*/  FFMA R54, R19.reuse, R30.reuse, R13 ;  /* 0x0000001e13367223 */ /* 0x0c0fe2000000000d */
[----:B------:R-:W-:Y:S01]  /*0b90*/  FFMA R56, R19, R31, R18 ;  /* 0x0000001f13387223 */ /* 0x000fe20000000012 */
[----:B------:R-:W-:Y:S01]  /*0ba0*/  FFMA R28, R23, R29, R16 ;  /* 0x0000001d171c7223 */ /* 0x000fe20000000010 */
[-C--:B------:R-:W-:Y:S01]  /*0bb0*/  FFMA R50, R15, R31.reuse, R14 ;  /* 0x0000001f0f327223 */ /* 0x080fe2000000000e */
[----:B------:R-:W2:Y:S01]  /*0bc0*/  LDS.128 R16, [R3+0x50] ;  /* 0x0000500003107984 */ /* 0x000ea20000000c00 */
[C---:B------:R-:W-:Y:S01]  /*0bd0*/  FFMA R45, R23.reuse, R30, R45 ;  /* 0x0000001e172d7223 */ /* 0x040fe2000000002d */
[----:B------:R-:W-:-:S02]  /*0be0*/  FFMA R30, R23, R31, R20 ;  /* 0x0000001f171e7223 */ /* 0x000fc40000000014 */
[----:B------:R3:W4:Y:S04]  /*0bf0*/  LDS.128 R12, [R3+0x10] ;  /* 0x00001000030c7984 */ /* 0x0007280000000c00 */
[----:B------:R-:W5:Y:S01]  /*0c00*/  LDS.128 R24, [R4+0x400] ;  /* 0x0004000004187984 */ /* 0x000f620000000c00 */
[----:B---3--:R-:W-:Y:S01]  /*0c10*/  IADD3 R3, PT, PT, R3, 0x20, RZ ;  /* 0x0000002003037810 */ /* 0x008fe20007ffe0ff */
        /* <DEDUP_REMOVED lines=8> */
[----:B------:R-:W0:Y:S01]  /*0ca0*/  LDS.128 R20, [R4+0x500] ;  /* 0x0005000004147984 */ /* 0x000e220000000c00 */
[C---:B--2---:R-:W-:Y:S01]  /*0cb0*/  FFMA R53, R16.reuse, R36, R53 ;  /* 0x0000002410357223 */ /* 0x044fe20000000035 */
[C---:B------:R-:W-:Y:S01]  /*0cc0*/  FFMA R8, R16.reuse, R37, R28 ;  /* 0x0000002510087223 */ /* 0x040fe2000000001c */
[C---:B------:R-:W-:Y:S01]  /*0cd0*/  FFMA R45, R16.reuse, R38, R45 ;  /* 0x00000026102d7223 */ /* 0x040fe2000000002d */
[-C--:B------:R-:W-:Y:S01]  /*0ce0*/  FFMA R16, R16, R39.reuse, R30 ;  /* 0x0000002710107223 */ /* 0x080fe2000000001e */
[C---:B----4-:R-:W-:Y:S01]  /*0cf0*/  FFMA R56, R12.reuse, R39, R56 ;  /* 0x000000270c387223 */ /* 0x050fe20000000038 */
[C---:B------:R-:W-:Y:S01]  /*0d00*/  FFMA R52, R12.reuse, R37, R52 ;  /* 0x000000250c347223 */ /* 0x040fe20000000034 */
[C---:B------:R-:W-:Y:S01]  /*0d10*/  FFMA R51, R12.reuse, R36, R51 ;  /* 0x000000240c337223 */ /* 0x040fe20000000033 */
[----:B------:R-:W-:Y:S01]  /*0d20*/  FFMA R57, R12, R38, R54 ;  /* 0x000000260c397223 */ /* 0x000fe20000000036 */
[CC--:B-----5:R-:W-:Y:S01]  /*0d30*/  FFMA R39, R33.reuse, R26.reuse, R29 ;  /* 0x0000001a21277223 */ /* 0x0e0fe2000000001d */
[C---:B------:R-:W-:Y:S01]  /*0d40*/  FFMA R47, R24.reuse, R33, R47 ;  /* 0x00000021182f7223 */ /* 0x040fe2000000002f */
[----:B------:R1:W2:Y:S01]  /*0d50*/  LDS.128 R28, [R4+0x600] ;  /* 0x00060000041c7984 */ /* 0x0002a20000000c00 */
[C---:B------:R-:W-:Y:S01]  /*0d60*/  FFMA R37, R33.reuse, R25, R44 ;  /* 0x0000001921257223 */ /* 0x040fe2000000002c */
        /* <DEDUP_REMOVED lines=12> */
[----:B------:R-:W-:Y:S01]  /*0e30*/  FFMA R16, R17, R27, R16 ;  /* 0x0000001b11107223 */ /* 0x000fe20000000010 */
[----:B-1----:R-:W-:Y:S01]  /*0e40*/  IADD3 R4, PT, PT, R4, 0x800, RZ ;  /* 0x0000080004047810 */ /* 0x002fe20007ffe0ff */
[----:B0-----:R-:W-:Y:S01]  /*0e50*/  FFMA R39, R34, R22, R39 ;  /* 0x0000001622277223 */ /* 0x001fe20000000027 */
[----:B------:R-:W-:Y:S01]  /*0e60*/  FFMA R50, R10, R23, R50 ;  /* 0x000000170a327223 */ /* 0x000fe20000000032 */
[----:B------:R-:W-:Y:S01]  /*0e70*/  FFMA R47, R20, R34, R47 ;  /* 0x00000022142f7223 */ /* 0x000fe2000000002f */
[C---:B------:R-:W-:Y:S01]  /*0e80*/  FFMA R44, R34.reuse, R21, R37 ;  /* 0x00000015222c7223 */ /* 0x040fe20000000025 */
[----:B------:R-:W-:Y:S01]  /*0e90*/  FFMA R48, R34, R23, R48 ;  /* 0x0000001722307223 */ /* 0x000fe20000000030 */
[----:B------:R-:W-:Y:S01]  /*0ea0*/  FFMA R27, R20, R10, R49 ;  /* 0x0000000a141b7223 */ /* 0x000fe20000000031 */
[CC--:B------:R-:W-:Y:S01]  /*0eb0*/  FFMA R24, R10.reuse, R21.reuse, R33 ;  /* 0x000000150a187223 */ /* 0x0c0fe20000000021 */
        /* <DEDUP_REMOVED lines=9> */
[-C--:B--2---:R-:W-:Y:S01]  /*0f50*/  FFMA R49, R35, R30.reuse, R39 ;  /* 0x0000001e23317223 */ /* 0x084fe20000000027 */
[----:B------:R-:W-:Y:S01]  /*0f60*/  FFMA R26, R11, R31, R50 ;  /* 0x0000001f0b1a7223 */ /* 0x000fe20000000032 */
[C---:B------:R-:W-:Y:S01]  /*0f70*/  FFMA R47, R28.reuse, R35, R47 ;  /* 0x000000231c2f7223 */ /* 0x040fe2000000002f */
[C---:B------:R-:W-:Y:S01]  /*0f80*/  FFMA R44, R35.reuse, R29, R44 ;  /* 0x0000001d232c7223 */ /* 0x040fe2000000002c */
[----:B------:R-:W-:Y:S01]  /*0f90*/  FFMA R48, R35, R31, R48 ;  /* 0x0000001f23307223 */ /* 0x000fe20000000030 */
[C---:B------:R-:W-:Y:S01]  /*0fa0*/  FFMA R27, R28.reuse, R11, R27 ;  /* 0x0000000b1c1b7223 */ /* 0x040fe2000000001b */
[C---:B------:R-:W-:Y:S01]  /*0fb0*/  FFMA R24, R11.reuse, R29, R24 ;  /* 0x0000001d0b187223 */ /* 0x040fe20000000018 */
[-C--:B------:R-:W-:Y:S01]  /*0fc0*/  FFMA R25, R11, R30.reuse, R55 ;  /* 0x0000001e0b197223 */ /* 0x080fe20000000037 */
        /* <DEDUP_REMOVED lines=8> */
[----:B------:R-:W-:Y:S06]  /*1050*/  BRA.U UP0, `(.L_x_1) ;  /* 0xfffffff500ac7547 */ /* 0x000fec000b83ffff */
[----:B------:R-:W-:Y:S01]  /*1060*/  UIADD3 UR4, UPT, UPT, UR4, 0xf, URZ ;  /* 0x0000000f04047890 */ /* 0x000fe2000fffe0ff */
[----:B------:R-:W-:Y:S01]  /*1070*/  IADD3 R5, PT, PT, R5, 0x1, RZ ;  /* 0x0000000105057810 */ /* 0x000fe20007ffe0ff */
[----:B------:R-:W-:Y:S02]  /*1080*/  BAR.SYNC.DEFER_BLOCKING 0x0 ;  /* 0x0000000000007b1d */ /* 0x000fe40000010000 */
[----:B------:R-:W-:-:S06]  /*1090*/  USHF.R.U32.HI UR4, URZ, 0x4, UR4 ;  /* 0x00000004ff047899 */ /* 0x000fcc0008011604 */
[----:B------:R-:W-:-:S13]  /*10a0*/  ISETP.NE.AND P0, PT, R5, UR4, PT ;  /* 0x0000000405007c0c */ /* 0x000fda000bf05270 */
[----:B------:R-:W-:Y:S05]  /*10b0*/  @P0 BRA `(.L_x_2) ;  /* 0xfffffff0005c0947 */ /* 0x000fea000383ffff */
.L_x_0:
[----:B------:R-:W0:Y:S01]  /*10c0*/  S2R R5, SR_CTAID.X ;  /* 0x0000000000057919 */ /* 0x000e220000002500 */
[----:B------:R-:W1:Y:S01]  /*10d0*/  LDCU.64 UR6, c[0x0][0x398] ;  /* 0x00007300ff0677ac */ /* 0x000e620008000a00 */
[----:B------:R-:W2:Y:S01]  /*10e0*/  S2R R3, SR_CTAID.Y ;  /* 0x0000000000037919 */ /* 0x000ea20000002600 */
[----:B------:R-:W3:Y:S01]  /*10f0*/  LDCU.64 UR4, c[0x0][0x390] ;  /* 0x00007200ff0477ac */ /* 0x000ee20008000a00 */
[----:B0-----:R-:W-:Y:S02]  /*1100*/  LEA R0, R5, R0, 0x4 ;  /* 0x0000000005007211 */ /* 0x001fe400078e20ff */
[----:B--2---:R-:W-:Y:S02]  /*1110*/  LEA R3, R3, R2, 0x4 ;  /* 0x0000000203037211 */ /* 0x004fe400078e20ff */
[----:B------:R-:W-:Y:S02]  /*1120*/  SHF.L.U32 R0, R0, 0x2, RZ ;  /* 0x0000000200007819 */ /* 0x000fe400000006ff */
[----:B------:R-:W-:-:S02]  /*1130*/  SHF.L.U32 R13, R3, 0x2, RZ ;  /* 0x00000002030d7819 */ /* 0x000fc400000006ff */
[C---:B-1----:R-:W-:Y:S02]  /*1140*/  ISETP.GE.AND P0, PT, R0.reuse, UR7, PT ;  /* 0x0000000700007c0c */ /* 0x042fe4000bf06270 */
[C---:B------:R-:W-:Y:S01]  /*1150*/  ISETP.GE.AND P1, PT, R0.reuse, UR7, PT ;  /* 0x0000000700007c0c */ /* 0x040fe2000bf26270 */
[C---:B------:R-:W-:Y:S01]  /*1160*/  IMAD R7, R13.reuse, UR7, RZ ;  /* 0x000000070d077c24 */ /* 0x040fe2000f8e02ff */
[C---:B------:R-:W-:Y:S02]  /*1170*/  ISETP.LT.AND P0, PT, R13.reuse, UR6, !P0 ;  /* 0x000000060d007c0c */ /* 0x040fe4000c701270 */
[----:B------:R-:W-:Y:S02]  /*1180*/  IADD3 R15, PT, PT, R13, 0x1, RZ ;  /* 0x000000010d0f7810 */ /* 0x000fe40007ffe0ff */
[----:B------:R-:W-:Y:S02]  /*1190*/  IADD3 R2, PT, PT, R0, 0x1, RZ ;  /* 0x0000000100027810 */ /* 0x000fe40007ffe0ff */
[----:B------:R-:W-:-:S02]  /*11a0*/  ISETP.GE.OR P4, PT, R15, UR6, P1 ;  /* 0x000000060f007c0c */ /* 0x000fc40008f86670 */
[----:B------:R-:W-:Y:S02]  /*11b0*/  ISETP.GE.AND P3, PT, R2, UR7, PT ;  /* 0x0000000702007c0c */ /* 0x000fe4000bf66270 */
[----:B------:R-:W-:Y:S02]  /*11c0*/  SHF.R.S32.HI R6, RZ, 0x1f, R0 ;  /* 0x0000001fff067819 */ /* 0x000fe40000011400 */
[C---:B------:R-:W-:Y:S01]  /*11d0*/  IADD3 R11, PT, PT, R0.reuse, 0x2, RZ ;  /* 0x00000002000b7810 */ /* 0x040fe20007ffe0ff */
[----:B------:R-:W0:Y:S01]  /*11e0*/  @P0 LDC.64 R8, c[0x0][0x390] ;  /* 0x0000e400ff080b82 */ /* 0x000e220000000a00 */
[----:B------:R-:W-:Y:S02]  /*11f0*/  @P0 IADD3 R3, PT, PT, R0, R7, RZ ;  /* 0x0000000700030210 */ /* 0x000fe40007ffe0ff */
[C---:B------:R-:W-:Y:S02]  /*1200*/  ISETP.GE.OR P6, PT, R13.reuse, UR6, P3 ;  /* 0x000000060d007c0c */ /* 0x040fe40009fc6670 */
[----:B------:R-:W-:-:S03]  /*1210*/  IADD3 R14, PT, PT, R13, 0x2, RZ ;  /* 0x000000020d0e7810 */ /* 0x000fc60007ffe0ff */
[----:B------:R-:W1:Y:S01]  /*1220*/  @!P4 LDC.64 R4, c[0x0][0x390] ;  /* 0x0000e400ff04cb82 */ /* 0x000e620000000a00 */
[----:B0-----:R-:W-:Y:S01]  /*1230*/  @P0 IMAD.WIDE R8, R3, 0x4, R8 ;  /* 0x0000000403080825 */ /* 0x001fe200078e0208 */
[----:B------:R-:W-:-:S04]  /*1240*/  IADD3 R3, P2, PT, R0, R7, RZ ;  /* 0x0000000700037210 */ /* 0x000fc80007f5e0ff */
[----:B------:R-:W-:Y:S01]  /*1250*/  LEA.HI.X.SX32 R10, R7, R6, 0x1, P2 ;  /* 0x00000006070a7211 */ /* 0x000fe200010f0eff */
[----:B------:R0:W-:Y:S01]  /*1260*/  @P0 STG.E desc[UR8][R8.64], R47 ;  /* 0x0000002f08000986 */ /* 0x0001e2000c101908 */
[----:B---3--:R-:W-:Y:S02]  /*1270*/  LEA R2, P5, R3, UR4, 0x2 ;  /* 0x0000000403027c11 */ /* 0x008fe4000f8a10ff */
[----:B------:R-:W-:Y:S02]  /*1280*/  ISETP.GE.AND P2, PT, R11, UR7, PT ;  /* 0x000000070b007c0c */ /* 0x000fe4000bf46270 */
[----:B------:R-:W-:Y:S02]  /*1290*/  IADD3 R11, PT, PT, R0, 0x3, RZ ;  /* 0x00000003000b7810 */ /* 0x000fe40007ffe0ff */
[----:B------:R-:W-:Y:S02]  /*12a0*/  LEA.HI.X R3, R3, UR5, R10, 0x2, P5 ;  /* 0x0000000503037c11 */ /* 0x000fe4000a8f140a */
[----:B------:R-:W-:-:S02]  /*12b0*/  ISETP.GE.OR P5, PT, R13, UR6, P2 ;  /* 0x000000060d007c0c */ /* 0x000fc400097a6670 */
[----:B------:R-:W-:Y:S01]  /*12c0*/  ISETP.GE.AND P0, PT, R11, UR7, PT ;  /* 0x000000070b007c0c */ /* 0x000fe2000bf06270 */
[----:B------:R-:W-:Y:S01]  /*12d0*/  @!P6 STG.E desc[UR8][R2.64+0x4], R44 ;  /* 0x0000042c0200e986 */ /* 0x000fe2000c101908 */
[----:B------:R-:W-:Y:S02]  /*12e0*/  IADD3 R7, PT, PT, R7, UR7, RZ ;  /* 0x0000000707077c10 */ /* 0x000fe4000fffe0ff */
[C---:B------:R-:W-:Y:S02]  /*12f0*/  ISETP.GE.OR P6, PT, R13.reuse, UR6, P0 ;  /* 0x000000060d007c0c */ /* 0x040fe400087c6670 */
[----:B------:R-:W-:Y:S02]  /*1300*/  @!P4 IADD3 R11, PT, PT, R0, R7, RZ ;  /* 0x00000007000bc210 */ /* 0x000fe40007ffe0ff */
[----:B------:R-:W-:-:S03]  /*1310*/  IADD3 R13, PT, PT, R13, 0x3, RZ ;  /* 0x000000030d0d7810 */ /* 0x000fc60007ffe0ff */
[----:B------:R-:W-:Y:S01]  /*1320*/  @!P5 STG.E desc[UR8][R2.64+0x8], R49 ;  /* 0x000008310200d986 */ /* 0x000fe2000c101908 */
[----:B------:R-:W-:Y:S01]  /*1330*/  ISETP.GE.OR P5, PT, R14, UR6, P1 ;  /* 0x000000060e007c0c */ /* 0x000fe20008fa6670 */
[----:B-1----:R-:W-:Y:S01]  /*1340*/  @!P4 IMAD.WIDE R4, R11, 0x4, R4 ;  /* 0x000000040b04c825 */ /* 0x002fe200078e0204 */
[----:B------:R-:W-:-:S03]  /*1350*/  ISETP.GE.OR P1, PT, R13, UR6, P1 ;  /* 0x000000060d007c0c */ /* 0x000fc60008f26670 */
[----:B------:R1:W-:Y:S01]  /*1360*/  @!P6 STG.E desc[UR8][R2.64+0xc], R48 ;  /* 0x00000c300200e986 */ /* 0x0003e2000c101908 */
[----:B0-----:R-:W-:-:S03]  /*1370*/  IADD3 R9, P6, PT, R0, R7, RZ ;  /* 0x0000000700097210 */ /* 0x001fc60007fde0ff */
[----:B------:R0:W-:Y:S01]  /*1380*/  @!P4 STG.E desc[UR8][R4.64], R27 ;  /* 0x0000001b0400c986 */ /* 0x0001e2000c101908 */
[----:B------:R-:W-:Y:S02]  /*1390*/  ISETP.GE.OR P4, PT, R15, UR6, P3 ;  /* 0x000000060f007c0c */ /* 0x000fe40009f86670 */
[----:B------:R-:W-:Y:S01]  /*13a0*/  LEA.HI.X.SX32 R12, R7, R6, 0x1, P6 ;  /* 0x00000006070c7211 */ /* 0x000fe200030f0eff */
[----:B------:R-:W2:Y:S01]  /*13b0*/  @!P5 LDC.64 R10, c[0x0][0x390] ;  /* 0x0000e400ff0adb82 */ /* 0x000ea20000000a00 */
[----:B------:R-:W-:Y:S02]  /*13c0*/  LEA R8, P6, R9, UR4, 0x2 ;  /* 0x0000000409087c11 */ /* 0x000fe4000f8c10ff */
[----:B------:R-:W-:Y:S02]  /*13d0*/  IADD3 R7, PT, PT, R7, UR7, RZ ;  /* 0x0000000707077c10 */ /* 0x000fe4000fffe0ff */
[----:B------:R-:W-:Y:S02]  /*13e0*/  LEA.HI.X R9, R9, UR5, R12, 0x2, P6 ;  /* 0x0000000509097c11 */ /* 0x000fe4000b0f140c */
[C---:B------:R-:W-:Y:S01]  /*13f0*/  ISETP.GE.OR P6, PT, R15.reuse, UR6, P2 ;  /* 0x000000060f007c0c */ /* 0x040fe200097c6670 */
[----:B-1----:R-:W1:Y:S01]  /*1400*/  @!P1 LDC.64 R2, c[0x0][0x390] ;  /* 0x0000e400ff029b82 */ /* 0x002e620000000a00 */
[----:B0-----:R-:W-:Y:S01]  /*1410*/  @!P5 IADD3 R5, PT, PT, R0, R7, RZ ;  /* 0x000000070005d210 */ /* 0x001fe20007ffe0ff */
[----:B------:R-:W-:Y:S01]  /*1420*/  @!P4 STG.E desc[UR8][R8.64+0x4], R24 ;  /* 0x000004180800c986 */ /* 0x000fe2000c101908 */
[----:B------:R-:W-:-:S09]  /*1430*/  ISETP.GE.OR P4, PT, R15, UR6, P0 ;  /* 0x000000060f007c0c */ /* 0x000fd20008786670 */
[----:B------:R-:W-:Y:S01]  /*1440*/  @!P6 STG.E desc[UR8][R8.64+0x8], R25 ;  /* 0x000008190800e986 */ /* 0x000fe2000c101908 */
[----:B------:R-:W-:-:S03]  /*1450*/  IADD3 R12, P6, PT, R0, R7, RZ ;  /* 0x00000007000c7210 */ /* 0x000fc60007fde0ff */
[----:B------:R0:W-:Y:S01]  /*1460*/  @!P4 STG.E desc[UR8][R8.64+0xc], R26 ;  /* 0x00000c1a0800c986 */ /* 0x0001e2000c101908 */
[----:B------:R-:W-:Y:S01]  /*1470*/  ISETP.GE.OR P4, PT, R14, UR6, P3 ;  /* 0x000000060e007c0c */ /* 0x000fe20009f86670 */
[----:B--2---:R-:W-:Y:S01]  /*1480*/  @!P5 IMAD.WIDE R4, R5, 0x4, R10 ;  /* 0x000000040504d825 */ /* 0x004fe200078e020a */
[C---:B------:R-:W-:Y:S02]  /*1490*/  LEA.HI.X.SX32 R11, R7.reuse, R6, 0x1, P6 ;  /* 0x00000006070b7211 */ /* 0x040fe400030f0eff */
[C---:B------:R-:W-:Y:S02]  /*14a0*/  LEA R10, P6, R12.reuse, UR4, 0x2 ;  /* 0x000000040c0a7c11 */ /* 0x040fe4000f8c10ff */
[----:B------:R-:W-:Y:S01]  /*14b0*/  IADD3 R7, PT, PT, R7, UR7, RZ ;  /* 0x0000000707077c10 */ /* 0x000fe2000fffe0ff */
[----:B------:R2:W-:Y:S01]  /*14c0*/  @!P5 STG.E desc[UR8][R4.64], R39 ;  /* 0x000000270400d986 */ /* 0x0005e2000c101908 */
[----:B------:R-:W-:Y:S02]  /*14d0*/  LEA.HI.X R11, R12, UR5, R11, 0x2, P6 ;  /* 0x000000050c0b7c11 */ /* 0x000fe4000b0f140b */
[----:B------:R-:W-:-:S02]  /*14e0*/  ISETP.GE.OR P6, PT, R14, UR6, P2 ;  /* 0x000000060e007c0c */ /* 0x000fc400097c6670 */
[----:B------:R-:W-:Y:S01]  /*14f0*/  ISETP.GE.OR P5, PT, R14, UR6, P0 ;  /* 0x000000060e007c0c */ /* 0x000fe200087a6670 */
[----:B------:R2:W-:Y:S01]  /*1500*/  @!P4 STG.E desc[UR8][R10.64+0x4], R36 ;  /* 0x000004240a00c986 */ /* 0x0005e2000c101908 */
[CC--:B0-----:R-:W-:Y:S02]  /*1510*/  IADD3 R8, P4, PT, R0.reuse, R7.reuse, RZ ;  /* 0x0000000700087210 */ /* 0x0c1fe40007f9e0ff */
[C---:B------:R-:W-:Y:S02]  /*1520*/  ISETP.GE.OR P3, PT, R13.reuse, UR6, P3 ;  /* 0x000000060d007c0c */ /* 0x040fe40009f66670 */
[C---:B------:R-:W-:Y:S02]  /*1530*/  ISETP.GE.OR P2, PT, R13.reuse, UR6, P2 ;  /* 0x000000060d007c0c */ /* 0x040fe40009746670 */
[----:B------:R-:W-:Y:S02]  /*1540*/  ISETP.GE.OR P0, PT, R13, UR6, P0 ;  /* 0x000000060d007c0c */ /* 0x000fe40008706670 */
[----:B------:R-:W-:Y:S01]  /*1550*/  @!P1 IADD3 R9, PT, PT, R0, R7, RZ ;  /* 0x0000000700099210 */ /* 0x000fe20007ffe0ff */
[----:B------:R2:W-:Y:S01]  /*1560*/  @!P6 STG.E desc[UR8][R10.64+0x8], R37 ;  /* 0x000008250a00e986 */ /* 0x0005e2000c101908 */
[----:B------:R-:W-:-:S02]  /*1570*/  LEA.HI.X.SX32 R7, R7, R6, 0x1, P4 ;  /* 0x0000000607077211 */ /* 0x000fc400020f0eff */
[C---:B------:R-:W-:Y:S01]  /*1580*/  LEA R6, P4, R8.reuse, UR4, 0x2 ;  /* 0x0000000408067c11 */ /* 0x040fe2000f8810ff */
[----:B-1----:R-:W-:Y:S01]  /*1590*/  @!P1 IMAD.WIDE R2, R9, 0x4, R2 ;  /* 0x0000000409029825 */ /* 0x002fe200078e0202 */
[----:B------:R2:W-:Y:S02]  /*15a0*/  @!P5 STG.E desc[UR8][R10.64+0xc], R38 ;  /* 0x00000c260a00d986 */ /* 0x0005e4000c101908 */
[----:B------:R-:W-:Y:S02]  /*15b0*/  LEA.HI.X R7, R8, UR5, R7, 0x2, P4 ;  /* 0x0000000508077c11 */ /* 0x000fe4000a0f1407 */
[----:B------:R2:W-:Y:S04]  /*15c0*/  @!P1 STG.E desc[UR8][R2.64], R53 ;  /* 0x0000003502009986 */ /* 0x0005e8000c101908 */
[----:B------:R2:W-:Y:S04]  /*15d0*/  @!P3 STG.E desc[UR8][R6.64+0x4], R50 ;  /* 0x000004320600b986 */ /* 0x0005e8000c101908 */
[----:B------:R2:W-:Y:S01]  /*15e0*/  @!P2 STG.E desc[UR8][R6.64+0x8], R45 ;  /* 0x0000082d0600a986 */ /* 0x0005e2000c101908 */
[----:B------:R-:W-:Y:S05]  /*15f0*/  @P0 EXIT ;  /* 0x000000000000094d */ /* 0x000fea0003800000 */
[----:B------:R-:W-:Y:S01]  /*1600*/  STG.E desc[UR8][R6.64+0xc], R46 ;  /* 0x00000c2e06007986 */ /* 0x000fe2000c101908 */
[----:B------:R-:W-:Y:S05]  /*1610*/  EXIT ;  /* 0x000000000000794d */ /* 0x000fea0003800000 */
.L_x_3:
[----:B------:R-:W-:-:S00]  /*1620*/  BRA `(.L_x_3) ;  /* 0xfffffffc00fc7947 */ /* 0x000fc0000383ffff */
[----:B------:R-:W-:-:S00]  /*1630*/  NOP ;  /* 0x0000000000007918 */ /* 0x000fc00000000000 */
        /* <DEDUP_REMOVED lines=12> */
.L_x_12:


//--------------------- .text._Z15matmalGPU_tiledPfS_S_iii --------------------------
	.section	.text._Z15matmalGPU_tiledPfS_S_iii,"ax",@progbits
	.align	128
        .global         _Z15matmalGPU_tiledPfS_S_iii
        .type           _Z15matmalGPU_tiledPfS_S_iii,@function
        .size           _Z15matmalGPU_tiledPfS_S_iii,(.L_x_13 - _Z15matmalGPU_tiledPfS_S_iii)
        .other          _Z15matmalGPU_tiledPfS_S_iii,@"STO_CUDA_ENTRY STV_DEFAULT"
_Z15matmalGPU_tiledPfS_S_iii:
.text._Z15matmalGPU_tiledPfS_S_iii:
[----:B------:R-:W-:Y:S01]  /*0000*/  LDC R1, c[0x0][0x37c] ;  /* 0x0000df00ff017b82 */ /* 0x000fe20000000800 */
[----:B------:R-:W0:Y:S01]  /*0010*/  S2R R0, SR_TID.Y ;  /* 0x0000000000007919 */ /* 0x000e220000002200 */
[----:B------:R-:W1:Y:S06]  /*0020*/  LDCU UR10, c[0x0][0x3a0] ;  /* 0x00007400ff0a77ac */ /* 0x000e6c0008000800 */
[----:B------:R-:W0:Y:S01]  /*0030*/  S2UR UR4, SR_CTAID.Y ;  /* 0x00000000000479c3 */ /* 0x000e220000002600 */
[----:B------:R-:W-:Y:S01]  /*0040*/  HFMA2 R21, -RZ, RZ, 0, 0 ;  /* 0x00000000ff157431 */ /* 0x000fe200000001ff */
[----:B------:R-:W2:Y:S01]  /*0050*/  S2R R13, SR_TID.X ;  /* 0x00000000000d7919 */ /* 0x000ea20000002100 */
[----:B------:R-:W3:Y:S05]  /*0060*/  LDCU.64 UR8, c[0x0][0x358] ;  /* 0x00006b00ff0877ac */ /* 0x000eea0008000a00 */
[----:B------:R-:W0:Y:S08]  /*0070*/  LDC R3, c[0x0][0x364] ;  /* 0x0000d900ff037b82 */ /* 0x000e300000000800 */
[----:B------:R-:W2:Y:S01]  /*0080*/  S2UR UR5, SR_CTAID.X ;  /* 0x00000000000579c3 */ /* 0x000ea20000002500 */
[----:B-1----:R-:W-:-:S07]  /*0090*/  UISETP.GE.AND UP0, UPT, UR10, 0x1, UPT ;  /* 0x000000010a00788c */ /* 0x002fce000bf06270 */
[----:B------:R-:W2:Y:S01]  /*00a0*/  LDC R4, c[0x0][0x360] ;  /* 0x0000d800ff047b82 */ /* 0x000ea20000000800 */
[----:B0-----:R-:W-:Y:S02]  /*00b0*/  IMAD R2, R3, UR4, R0 ;  /* 0x0000000403027c24 */ /* 0x001fe4000f8e0200 */
[----:B--2---:R-:W-:Y:S01]  /*00c0*/  IMAD R3, R4, UR5, R13 ;  /* 0x0000000504037c24 */ /* 0x004fe2000f8e020d */
[----:B---3--:R-:W-:Y:S06]  /*00d0*/  BRA.U !UP0, `(.L_x_4) ;  /* 0x0000000508387547 */ /* 0x008fec000b800000 */
[----:B------:R-:W0:Y:S01]  /*00e0*/  S2UR UR7, SR_CgaCtaId ;  /* 0x00000000000779c3 */ /* 0x000e220000008800 */
[----:B------:R-:W1:Y:S01]  /*00f0*/  LDCU UR11, c[0x0][0x39c] ;  /* 0x00007380ff0b77ac */ /* 0x000e620008000800 */
[----:B------:R-:W-:Y:S01]  /*0100*/  MOV R21, RZ ;  /* 0x000000ff00157202 */ /* 0x000fe20000000f00 */
[----:B------:R-:W-:Y:S01]  /*0110*/  IMAD R14, R2, UR10, R13 ;  /* 0x0000000a020e7c24 */ /* 0x000fe2000f8e020d */
[----:B------:R-:W-:Y:S01]  /*0120*/  UMOV UR5, 0x400 ;  /* 0x0000040000057882 */ /* 0x000fe20000000000 */
[----:B------:R-:W-:-:S03]  /*0130*/  UIADD3 UR4, UPT, UPT, UR10, 0xf, URZ ;  /* 0x0000000f0a047890 */ /* 0x000fc6000fffe0ff */
[----:B------:R-:W2:Y:S01]  /*0140*/  LDC R12, c[0x0][0x39c] ;  /* 0x0000e700ff0c7b82 */ /* 0x000ea20000000800 */
[----:B------:R-:W-:Y:S02]  /*0150*/  UIADD3 UR6, UPT, UPT, UR5, 0x400, URZ ;  /* 0x0000040005067890 */ /* 0x000fe4000fffe0ff */
[----:B------:R-:W-:Y:S01]  /*0160*/  USHF.R.U32.HI UR4, URZ, 0x4, UR4 ;  /* 0x00000004ff047899 */ /* 0x000fe20008011604 */
[----:B------:R-:W3:Y:S01]  /*0170*/  LDCU UR13, c[0x0][0x3a0] ;  /* 0x00007400ff0d77ac */ /* 0x000ee20008000800 */
[----:B------:R-:W4:Y:S01]  /*0180*/  LDCU UR12, c[0x0][0x398] ;  /* 0x00007300ff0c77ac */ /* 0x000f220008000800 */
[----:B-1----:R-:W-:Y:S01]  /*0190*/  IMAD R19, R0, UR11, R3 ;  /* 0x0000000b00137c24 */ /* 0x002fe2000f8e0203 */
[----:B------:R-:W-:Y:S02]  /*01a0*/  UIADD3 UR4, UPT, UPT, -UR4, URZ, URZ ;  /* 0x000000ff04047290 */ /* 0x000fe4000fffe1ff */
[----:B0-----:R-:W-:Y:S02]  /*01b0*/  ULEA UR5, UR7, UR5, 0x18 ;  /* 0x0000000507057291 */ /* 0x001fe4000f8ec0ff */
[----:B------:R-:W-:-:S04]  /*01c0*/  ULEA UR6, UR7, UR6, 0x18 ;  /* 0x0000000607067291 */ /* 0x000fc8000f8ec0ff */
[C---:B------:R-:W-:Y:S02]  /*01d0*/  LEA R16, R0.reuse, UR5, 0x6 ;  /* 0x0000000500107c11 */ /* 0x040fe4000f8e30ff */
[C---:B------:R-:W-:Y:S02]  /*01e0*/  LEA R15, R13.reuse, UR6, 0x2 ;  /* 0x000000060d0f7c11 */ /* 0x040fe4000f8e10ff */
[----:B------:R-:W-:Y:S02]  /*01f0*/  LEA R18, R13, R16, 0x2 ;  /* 0x000000100d127211 */ /* 0x000fe400078e10ff */
[----:B---34-:R-:W-:-:S07]  /*0200*/  LEA R17, R0, R15, 0x6 ;  /* 0x0000000f00117211 */ /* 0x018fce00078e30ff */
.L_x_5:
[----:B------:R-:W-:Y:S01]  /*0210*/  ISETP.GE.AND P1, PT, R13, UR13, PT ;  /* 0x0000000d0d007c0c */ /* 0x000fe2000bf26270 */
[----:B------:R-:W-:Y:S01]  /*0220*/  HFMA2 R22, -RZ, RZ, 0, 0 ;  /* 0x00000000ff167431 */ /* 0x000fe200000001ff */
[----:B------:R-:W-:Y:S02]  /*0230*/  ISETP.GE.AND P0, PT, R0, UR13, PT ;  /* 0x0000000d00007c0c */ /* 0x000fe4000bf06270 */
[----:B------:R-:W-:Y:S02]  /*0240*/  ISETP.GE.OR P1, PT, R2, UR12, P1 ;  /* 0x0000000c02007c0c */ /* 0x000fe40008f26670 */
[----:B--2---:R-:W-:Y:S02]  /*0250*/  ISETP.GE.OR P0, PT, R3, R12, P0 ;  /* 0x0000000c0300720c */ /* 0x004fe40000706670 */
[----:B------:R-:W-:-:S09]  /*0260*/  MOV R29, RZ ;  /* 0x000000ff001d7202 */ /* 0x000fd20000000f00 */
[----:B------:R-:W0:Y:S08]  /*0270*/  @!P1 LDC.64 R6, c[0x0][0x380] ;  /* 0x0000e000ff069b82 */ /* 0x000e300000000a00 */
[----:B------:R-:W1:Y:S01]  /*0280*/  @!P0 LDC.64 R4, c[0x0][0x388] ;  /* 0x0000e200ff048b82 */ /* 0x000e620000000a00 */
[----:B0-----:R-:W-:-:S05]  /*0290*/  @!P1 IMAD.WIDE.U32 R6, R14, 0x4, R6 ;  /* 0x000000040e069825 */ /* 0x001fca00078e0006 */
[----:B------:R-:W2:Y:S01]  /*02a0*/  @!P1 LDG.E R29, desc[UR8][R6.64] ;  /* 0x00000008061d9981 */ /* 0x000ea2000c1e1900 */
[----:B-1----:R-:W-:-:S05]  /*02b0*/  @!P0 IMAD.WIDE R24, R19, 0x4, R4 ;  /* 0x0000000413188825 */ /* 0x002fca00078e0204 */
[----:B------:R-:W3:Y:S01]  /*02c0*/  @!P0 LDG.E R22, desc[UR8][R24.64] ;  /* 0x0000000818168981 */ /* 0x000ee2000c1e1900 */
[----:B------:R-:W-:-:S04]  /*02d0*/  UIADD3 UR4, UPT, UPT, UR4, 0x1, URZ ;  /* 0x0000000104047890 */ /* 0x000fc8000fffe0ff */
[----:B------:R-:W-:Y:S01]  /*02e0*/  UISETP.NE.AND UP0, UPT, UR4, URZ, UPT ;  /* 0x000000ff0400728c */ /* 0x000fe2000bf05270 */
[----:B------:R-:W-:Y:S02]  /*02f0*/  IADD3 R0, PT, PT, R0, 0x10, RZ ;  /* 0x0000001000007810 */ /* 0x000fe40007ffe0ff */
[----:B------:R-:W-:Y:S02]  /*0300*/  IADD3 R13, PT, PT, R13, 0x10, RZ ;  /* 0x000000100d0d7810 */ /* 0x000fe40007ffe0ff */
[----:B------:R-:W-:Y:S02]  /*0310*/  IADD3 R14, PT, PT, R14, 0x10, RZ ;  /* 0x000000100e0e7810 */ /* 0x000fe40007ffe0ff */
[----:B------:R-:W-:Y:S01]  /*0320*/  LEA R19, R12, R19, 0x4 ;  /* 0x000000130c137211 */ /* 0x000fe200078e20ff */
[----:B--2---:R-:W-:Y:S04]  /*0330*/  STS [R18], R29 ;  /* 0x0000001d12007388 */ /* 0x004fe80000000800 */
[----:B---3--:R-:W-:Y:S01]  /*0340*/  STS [R17], R22 ;  /* 0x0000001611007388 */ /* 0x008fe20000000800 */
[----:B------:R-:W-:Y:S06]  /*0350*/  BAR.SYNC.DEFER_BLOCKING 0x0 ;  /* 0x0000000000007b1d */ /* 0x000fec0000010000 */
[----:B------:R-:W-:Y:S04]  /*0360*/  LDS R28, [R15] ;  /* 0x000000000f1c7984 */ /* 0x000fe80000000800 */
[----:B------:R-:W0:Y:S04]  /*0370*/  LDS.128 R8, [R16] ;  /* 0x0000000010087984 */ /* 0x000e280000000c00 */
[----:B------:R-:W1:Y:S04]  /*0380*/  LDS R29, [R15+0x40] ;  /* 0x000040000f1d7984 */ /* 0x000e680000000800 */
[----:B------:R-:W2:Y:S04]  /*0390*/  LDS R27, [R15+0x80] ;  /* 0x000080000f1b7984 */ /* 0x000ea80000000800 */
[----:B------:R-:W3:Y:S04]  /*03a0*/  LDS R26, [R15+0xc0] ;  /* 0x0000c0000f1a7984 */ /* 0x000ee80000000800 */
[----:B------:R-:W-:Y:S04]  /*03b0*/  LDS R23, [R15+0x100] ;  /* 0x000100000f177984 */ /* 0x000fe80000000800 */
[----:B------:R-:W4:Y:S04]  /*03c0*/  LDS.128 R4, [R16+0x10] ;  /* 0x0000100010047984 */ /* 0x000f280000000c00 */
[----:B------:R-:W5:Y:S04]  /*03d0*/  LDS R20, [R15+0x140] ;  /* 0x000140000f147984 */ /* 0x000f680000000800 */
[----:B------:R-:W5:Y:S04]  /*03e0*/  LDS R25, [R15+0x180] ;  /* 0x000180000f197984 */ /* 0x000f680000000800 */
[----:B------:R-:W5:Y:S04]  /*03f0*/  LDS R22, [R15+0x1c0] ;  /* 0x0001c0000f167984 */ /* 0x000f680000000800 */
[----:B------:R-:W-:Y:S01]  /*0400*/  LDS R24, [R15+0x240] ;  /* 0x000240000f187984 */ /* 0x000fe20000000800 */
[----:B0-----:R-:W-:-:S03]  /*0410*/  FFMA R8, R8, R28, R21 ;  /* 0x0000001c08087223 */ /* 0x001fc60000000015 */
[----:B------:R-:W-:Y:S01]  /*0420*/  LDS R21, [R15+0x200] ;  /* 0x000200000f157984 */ /* 0x000fe20000000800 */
[----:B-1----:R-:W-:-:S04]  /*0430*/  FFMA R8, R29, R9, R8 ;  /* 0x000000091d087223 */ /* 0x002fc80000000008 */
[----:B--2---:R-:W-:-:S04]  /*0440*/  FFMA R27, R27, R10, R8 ;  /* 0x0000000a1b1b7223 */ /* 0x004fc80000000008 */
[----:B---3--:R-:W-:Y:S02]  /*0450*/  FFMA R27, R26, R11, R27 ;  /* 0x0000000b1a1b7223 */ /* 0x008fe4000000001b */
[----:B------:R-:W0:Y:S02]  /*0460*/  LDS.128 R8, [R16+0x20] ;  /* 0x0000200010087984 */ /* 0x000e240000000c00 */
[----:B----4-:R-:W-:-:S04]  /*0470*/  FFMA R23, R4, R23, R27 ;  /* 0x0000001704177223 */ /* 0x010fc8000000001b */
[----:B-----5:R-:W-:Y:S02]  /*0480*/  FFMA R20, R20, R5, R23 ;  /* 0x0000000514147223 */ /* 0x020fe40000000017 */
[----:B------:R-:W1:Y:S02]  /*0490*/  LDS R23, [R15+0x280] ;  /* 0x000280000f177984 */ /* 0x000e640000000800 */
[----:B------:R-:W-:Y:S02]  /*04a0*/  FFMA R25, R25, R6, R20 ;  /* 0x0000000619197223 */ /* 0x000fe40000000014 */
[----:B------:R-:W2:Y:S02]  /*04b0*/  LDS R20, [R15+0x2c0] ;  /* 0x0002c0000f147984 */ /* 0x000ea40000000800 */
[----:B------:R-:W-:Y:S02]  /*04c0*/  FFMA R27, R22, R7, R25 ;  /* 0x00000007161b7223 */ /* 0x000fe40000000019 */
[----:B------:R-:W-:Y:S04]  /*04d0*/  LDS R25, [R15+0x300] ;  /* 0x000300000f197984 */ /* 0x000fe80000000800 */
[----:B------:R-:W3:Y:S04]  /*04e0*/  LDS.128 R4, [R16+0x30] ;  /* 0x0000300010047984 */ /* 0x000ee80000000c00 */
[----:B------:R-:W4:Y:S01]  /*04f0*/  LDS R22, [R15+0x340] ;  /* 0x000340000f167984 */ /* 0x000f220000000800 */
[----:B0-----:R-:W-:-:S03]  /*0500*/  FFMA R27, R8, R21, R27 ;  /* 0x00000015081b7223 */ /* 0x001fc6000000001b */
[----:B------:R-:W0:Y:S04]  /*0510*/  LDS R21, [R15+0x380] ;  /* 0x000380000f157984 */ /* 0x000e280000000800 */
[----:B------:R-:W5:Y:S01]  /*0520*/  LDS R8, [R15+0x3c0] ;  /* 0x0003c0000f087984 */ /* 0x000f620000000800 */
[----:B------:R-:W-:-:S04]  /*0530*/  FFMA R24, R24, R9, R27 ;  /* 0x0000000918187223 */ /* 0x000fc8000000001b */
[----:B-1----:R-:W-:-:S04]  /*0540*/  FFMA R23, R23, R10, R24 ;  /* 0x0000000a17177223 */ /* 0x002fc80000000018 */
[----:B--2---:R-:W-:-:S04]  /*0550*/  FFMA R11, R20, R11, R23 ;  /* 0x0000000b140b7223 */ /* 0x004fc80000000017 */
[----:B---3--:R-:W-:-:S04]  /*0560*/  FFMA R11, R4, R25, R11 ;  /* 0x00000019040b7223 */ /* 0x008fc8000000000b */
[----:B----4-:R-:W-:-:S04]  /*0570*/  FFMA R22, R22, R5, R11 ;  /* 0x0000000516167223 */ /* 0x010fc8000000000b */
[----:B0-----:R-:W-:-:S04]  /*0580*/  FFMA R21, R21, R6, R22 ;  /* 0x0000000615157223 */ /* 0x001fc80000000016 */
[----:B-----5:R-:W-:Y:S01]  /*0590*/  FFMA R21, R8, R7, R21 ;  /* 0x0000000708157223 */ /* 0x020fe20000000015 */
[----:B------:R-:W-:Y:S06]  /*05a0*/  BAR.SYNC.DEFER_BLOCKING 0x0 ;  /* 0x0000000000007b1d */ /* 0x000fec0000010000 */
[----:B------:R-:W-:Y:S05]  /*05b0*/  BRA.U UP0, `(.L_x_5) ;  /* 0xfffffffd00147547 */ /* 0x000fea000b83ffff */
.L_x_4:
[----:B------:R-:W0:Y:S02]  /*05c0*/  LDCU.64 UR4, c[0x0][0x398] ;  /* 0x00007300ff0477ac */ /* 0x000e240008000a00 */
[----:B0-----:R-:W-:-:S04]  /*05d0*/  ISETP.GE.AND P0, PT, R3, UR5, PT ;  /* 0x0000000503007c0c */ /* 0x001fc8000bf06270 */
[----:B------:R-:W-:-:S13]  /*05e0*/  ISETP.GE.OR P0, PT, R2, UR4, P0 ;  /* 0x0000000402007c0c */ /* 0x000fda0008706670 */
[----:B------:R-:W-:Y:S05]  /*05f0*/  @P0 EXIT ;  /* 0x000000000000094d */ /* 0x000fea0003800000 */
[----:B------:R-:W0:Y:S01]  /*0600*/  LDC.64 R4, c[0x0][0x390] ;  /* 0x0000e400ff047b82 */ /* 0x000e220000000a00 */
[----:B------:R-:W-:-:S04]  /*0610*/  IMAD R3, R2, UR5, R3 ;  /* 0x0000000502037c24 */ /* 0x000fc8000f8e0203 */
[----:B0-----:R-:W-:-:S05]  /*0620*/  IMAD.WIDE R2, R3, 0x4, R4 ;  /* 0x0000000403027825 */ /* 0x001fca00078e0204 */
[----:B------:R-:W-:Y:S01]  /*0630*/  STG.E desc[UR8][R2.64], R21 ;  /* 0x0000001502007986 */ /* 0x000fe2000c101908 */
[----:B------:R-:W-:Y:S05]  /*0640*/  EXIT ;  /* 0x000000000000794d */ /* 0x000fea0003800000 */
.L_x_6:
        /* <DEDUP_REMOVED lines=11> */
.L_x_13:


//--------------------- .text._Z15matmalGPU_naivePfS_S_iii --------------------------
	.section	.text._Z15matmalGPU_naivePfS_S_iii,"ax",@progbits
	.align	128
        .global         _Z15matmalGPU_naivePfS_S_iii
        .type           _Z15matmalGPU_naivePfS_S_iii,@function
        .size           _Z15matmalGPU_naivePfS_S_iii,(.L_x_14 - _Z15matmalGPU_naivePfS_S_iii)
        .other          _Z15matmalGPU_naivePfS_S_iii,@"STO_CUDA_ENTRY STV_DEFAULT"
_Z15matmalGPU_naivePfS_S_iii:
.text._Z15matmalGPU_naivePfS_S_iii:
[----:B------:R-:W-:Y:S01]  /*0000*/  LDC R1, c[0x0][0x37c] ;  /* 0x0000df00ff017b82 */ /* 0x000fe20000000800 */
[----:B------:R-:W0:Y:S07]  /*0010*/  S2R R5, SR_TID.X ;  /* 0x0000000000057919 */ /* 0x000e2e0000002100 */
[----:B------:R-:W1:Y:S01]  /*0020*/  LDC R19, c[0x0][0x364] ;  /* 0x0000d900ff137b82 */ /* 0x000e620000000800 */
[----:B------:R-:W1:Y:S07]  /*0030*/  S2R R4, SR_TID.Y ;  /* 0x0000000000047919 */ /* 0x000e6e0000002200 */
[----:B------:R-:W0:Y:S08]  /*0040*/  S2UR UR5, SR_CTAID.X ;  /* 0x00000000000579c3 */ /* 0x000e300000002500 */
[----:B------:R-:W0:Y:S08]  /*0050*/  LDC R0, c[0x0][0x360] ;  /* 0x0000d800ff007b82 */ /* 0x000e300000000800 */
[----:B------:R-:W1:Y:S08]  /*0060*/  S2UR UR4, SR_CTAID.Y ;  /* 0x00000000000479c3 */ /* 0x000e700000002600 */
[----:B------:R-:W2:Y:S01]  /*0070*/  LDC.64 R2, c[0x0][0x398] ;  /* 0x0000e600ff027b82 */ /* 0x000ea20000000a00 */
[----:B0-----:R-:W-:-:S02]  /*0080*/  IMAD R0, R0, UR5, R5 ;  /* 0x0000000500007c24 */ /* 0x001fc4000f8e0205 */
[----:B-1----:R-:W-:-:S03]  /*0090*/  IMAD R19, R19, UR4, R4 ;  /* 0x0000000413137c24 */ /* 0x002fc6000f8e0204 */
[----:B--2---:R-:W-:-:S04]  /*00a0*/  ISETP.GE.AND P0, PT, R0, R3, PT ;  /* 0x000000030000720c */ /* 0x004fc80003f06270 */
[----:B------:R-:W-:-:S13]  /*00b0*/  ISETP.GE.OR P0, PT, R19, R2, P0 ;  /* 0x000000021300720c */ /* 0x000fda0000706670 */
[----:B------:R-:W-:Y:S05]  /*00c0*/  @P0 EXIT ;  /* 0x000000000000094d */ /* 0x000fea0003800000 */
[----:B------:R-:W0:Y:S01]  /*00d0*/  LDC R2, c[0x0][0x3a0] ;  /* 0x0000e800ff027b82 */ /* 0x000e220000000800 */
[----:B------:R-:W1:Y:S01]  /*00e0*/  LDCU.64 UR4, c[0x0][0x358] ;  /* 0x00006b00ff0477ac */ /* 0x000e620008000a00 */
[----:B------:R-:W-:Y:S01]  /*00f0*/  HFMA2 R24, -RZ, RZ, 0, 0 ;  /* 0x00000000ff187431 */ /* 0x000fe200000001ff */
[----:B0-----:R-:W-:-:S13]  /*0100*/  ISETP.GE.AND P0, PT, R2, 0x1, PT ;  /* 0x000000010200780c */ /* 0x001fda0003f06270 */
[----:B-1----:R-:W-:Y:S05]  /*0110*/  @!P0 BRA `(.L_x_7) ;  /* 0x0000000400e08947 */ /* 0x002fea0003800000 */
[C---:B------:R-:W-:Y:S01]  /*0120*/  ISETP.GE.U32.AND P1, PT, R2.reuse, 0x8, PT ;  /* 0x000000080200780c */ /* 0x040fe20003f26070 */
[----:B------:R-:W-:Y:S01]  /*0130*/  IMAD R20, R19, R2, RZ ;  /* 0x0000000213147224 */ /* 0x000fe200078e02ff */
[----:B------:R-:W-:Y:S02]  /*0140*/  LOP3.LUT R27, R2, 0x7, RZ, 0xc0, !PT ;  /* 0x00000007021b7812 */ /* 0x000fe400078ec0ff */
[----:B------:R-:W-:Y:S02]  /*0150*/  MOV R24, RZ ;  /* 0x000000ff00187202 */ /* 0x000fe40000000f00 */
[----:B------:R-:W-:Y:S02]  /*0160*/  ISETP.NE.AND P0, PT, R27, RZ, PT ;  /* 0x000000ff1b00720c */ /* 0x000fe40003f05270 */
[----:B------:R-:W-:-:S05]  /*0170*/  MOV R21, RZ ;  /* 0x000000ff00157202 */ /* 0x000fca0000000f00 */
[----:B------:R-:W-:Y:S06]  /*0180*/  @!P1 BRA `(.L_x_8) ;  /* 0x0000000000c49947 */ /* 0x000fec0003800000 */
[----:B------:R-:W0:Y:S01]  /*0190*/  LDC.64 R4, c[0x0][0x380] ;  /* 0x0000e000ff047b82 */ /* 0x000e220000000a00 */
[----:B------:R-:W-:Y:S02]  /*01a0*/  LOP3.LUT R21, R2, 0x7ffffff8, RZ, 0xc0, !PT ;  /* 0x7ffffff802157812 */ /* 0x000fe400078ec0ff */
[----:B------:R-:W-:Y:S02]  /*01b0*/  MOV R24, RZ ;  /* 0x000000ff00187202 */ /* 0x000fe40000000f00 */
[----:B------:R-:W-:Y:S02]  /*01c0*/  MOV R18, R0 ;  /* 0x0000000000127202 */ /* 0x000fe40000000f00 */
[----:B------:R-:W-:Y:S01]  /*01d0*/  IADD3 R22, PT, PT, -R21, RZ, RZ ;  /* 0x000000ff15167210 */ /* 0x000fe20007ffe1ff */
[----:B0-----:R-:W-:-:S03]  /*01e0*/  IMAD.WIDE.U32 R4, R20, 0x4, R4 ;  /* 0x0000000414047825 */ /* 0x001fc600078e0004 */
[----:B------:R-:W-:-:S04]  /*01f0*/  IADD3 R6, P1, PT, R4, 0x10, RZ ;  /* 0x0000001004067810 */ /* 0x000fc80007f3e0ff */
[----:B------:R-:W-:-:S09]  /*0200*/  IADD3.X R7, PT, PT, RZ, R5, RZ, P1, !PT ;  /* 0x00000005ff077210 */ /* 0x000fd20000ffe4ff */
.L_x_9:
[----:B------:R-:W0:Y:S01]  /*0210*/  LDC.64 R16, c[0x0][0x388] ;  /* 0x0000e200ff107b82 */ /* 0x000e220000000a00 */
[----:B------:R-:W-:Y:S02]  /*0220*/  MOV R4, R6 ;  /* 0x0000000600047202 */ /* 0x000fe40000000f00 */
[----:B------:R-:W-:-:S05]  /*0230*/  MOV R5, R7 ;  /* 0x0000000700057202 */ /* 0x000fca0000000f00 */
[----:B------:R-:W2:Y:S04]  /*0240*/  LDG.E R25, desc[UR4][R4.64+-0x10] ;  /* 0xfffff00404197981 */ /* 0x000ea8000c1e1900 */
[----:B------:R-:W3:Y:S04]  /*0250*/  LDG.E R23, desc[UR4][R4.64+-0xc] ;  /* 0xfffff40404177981 */ /* 0x000ee8000c1e1900 */
[----:B------:R-:W4:Y:S04]  /*0260*/  LDG.E R29, desc[UR4][R4.64+-0x8] ;  /* 0xfffff804041d7981 */ /* 0x000f28000c1e1900 */
[----:B------:R-:W5:Y:S01]  /*0270*/  LDG.E R28, desc[UR4][R4.64+-0x4] ;  /* 0xfffffc04041c7981 */ /* 0x000f62000c1e1900 */
[----:B0-----:R-:W-:-:S05]  /*0280*/  IMAD.WIDE R16, R18, 0x4, R16 ;  /* 0x0000000412107825 */ /* 0x001fca00078e0210 */
[----:B------:R0:W2:Y:S01]  /*0290*/  LDG.E R26, desc[UR4][R16.64] ;  /* 0x00000004101a7981 */ /* 0x0000a2000c1e1900 */
[----:B------:R-:W-:-:S04]  /*02a0*/  IMAD.WIDE R14, R3, 0x4, R16 ;  /* 0x00000004030e7825 */ /* 0x000fc800078e0210 */
[C---:B------:R-:W-:Y:S02]  /*02b0*/  IMAD.WIDE R6, R3.reuse, 0x4, R14 ;  /* 0x0000000403067825 */ /* 0x040fe400078e020e */
[----:B------:R-:W3:Y:S02]  /*02c0*/  LDG.E R14, desc[UR4][R14.64] ;  /* 0x000000040e0e7981 */ /* 0x000ee4000c1e1900 */
[C---:B------:R-:W-:Y:S02]  /*02d0*/  IMAD.WIDE R10, R3.reuse, 0x4, R6 ;  /* 0x00000004030a7825 */ /* 0x040fe400078e0206 */
[----:B------:R-:W4:Y:S02]  /*02e0*/  LDG.E R6, desc[UR4][R6.64] ;  /* 0x0000000406067981 */ /* 0x000f24000c1e1900 */
[C---:B------:R-:W-:Y:S02]  /*02f0*/  IMAD.WIDE R8, R3.reuse, 0x4, R10 ;  /* 0x0000000403087825 */ /* 0x040fe400078e020a */
[----:B------:R-:W5:Y:S02]  /*0300*/  LDG.E R10, desc[UR4][R10.64] ;  /* 0x000000040a0a7981 */ /* 0x000f64000c1e1900 */
[----:B------:R-:W-:-:S02]  /*0310*/  IMAD.WIDE R12, R3, 0x4, R8 ;  /* 0x00000004030c7825 */ /* 0x000fc400078e0208 */
[----:B------:R-:W5:Y:S04]  /*0320*/  LDG.E R7, desc[UR4][R4.64] ;  /* 0x0000000404077981 */ /* 0x000f68000c1e1900 */
[----:B------:R-:W5:Y:S01]  /*0330*/  LDG.E R8, desc[UR4][R8.64] ;  /* 0x0000000408087981 */ /* 0x000f62000c1e1900 */
[----:B0-----:R-:W-:-:S03]  /*0340*/  IMAD.WIDE R16, R3, 0x4, R12 ;  /* 0x0000000403107825 */ /* 0x001fc600078e020c */
[----:B------:R-:W5:Y:S04]  /*0350*/  LDG.E R12, desc[UR4][R12.64] ;  /* 0x000000040c0c7981 */ /* 0x000f68000c1e1900 */
[----:B------:R-:W5:Y:S04]  /*0360*/  LDG.E R15, desc[UR4][R16.64] ;  /* 0x00000004100f7981 */ /* 0x000f68000c1e1900 */
[----:B------:R-:W5:Y:S04]  /*0370*/  LDG.E R9, desc[UR4][R4.64+0x4] ;  /* 0x0000040404097981 */ /* 0x000f68000c1e1900 */
[----:B------:R-:W5:Y:S01]  /*0380*/  LDG.E R11, desc[UR4][R4.64+0xc] ;  /* 0x00000c04040b7981 */ /* 0x000f62000c1e1900 */
[----:B--2---:R-:W-:Y:S01]  /*0390*/  FFMA R26, R25, R26, R24 ;  /* 0x0000001a191a7223 */ /* 0x004fe20000000018 */
[----:B------:R-:W-:-:S02]  /*03a0*/  IMAD.WIDE R24, R3, 0x4, R16 ;  /* 0x0000000403187825 */ /* 0x000fc400078e0210 */
[----:B------:R-:W2:Y:S04]  /*03b0*/  LDG.E R16, desc[UR4][R4.64+0x8] ;  /* 0x0000080404107981 */ /* 0x000ea8000c1e1900 */
[----:B------:R-:W2:Y:S01]  /*03c0*/  LDG.E R24, desc[UR4][R24.64] ;  /* 0x0000000418187981 */ /* 0x000ea2000c1e1900 */
[----:B---3--:R-:W-:Y:S01]  /*03d0*/  FFMA R14, R23, R14, R26 ;  /* 0x0000000e170e7223 */ /* 0x008fe2000000001a */
[----:B------:R-:W-:-:S03]  /*03e0*/  IADD3 R22, PT, PT, R22, 0x8, RZ ;  /* 0x0000000816167810 */ /* 0x000fc60007ffe0ff */
[----:B----4-:R-:W-:Y:S01]  /*03f0*/  FFMA R29, R29, R6, R14 ;  /* 0x000000061d1d7223 */ /* 0x010fe2000000000e */
[----:B------:R-:W-:-:S03]  /*0400*/  ISETP.NE.AND P1, PT, R22, RZ, PT ;  /* 0x000000ff1600720c */ /* 0x000fc60003f25270 */
[----:B-----5:R-:W-:Y:S01]  /*0410*/  FFMA R10, R28, R10, R29 ;  /* 0x0000000a1c0a7223 */ /* 0x020fe2000000001d */
[----:B------:R-:W-:-:S03]  /*0420*/  IADD3 R6, P2, PT, R4, 0x20, RZ ;  /* 0x0000002004067810 */ /* 0x000fc60007f5e0ff */
[----:B------:R-:W-:Y:S01]  /*0430*/  FFMA R8, R7, R8, R10 ;  /* 0x0000000807087223 */ /* 0x000fe2000000000a */
[----:B------:R-:W-:Y:S02]  /*0440*/  IADD3.X R7, PT, PT, RZ, R5, RZ, P2, !PT ;  /* 0x00000005ff077210 */ /* 0x000fe400017fe4ff */
[----:B------:R-:W-:Y:S01]  /*0450*/  LEA R18, R3, R18, 0x3 ;  /* 0x0000001203127211 */ /* 0x000fe200078e18ff */
[----:B------:R-:W-:-:S04]  /*0460*/  FFMA R9, R9, R12, R8 ;  /* 0x0000000c09097223 */ /* 0x000fc80000000008 */
[----:B--2---:R-:W-:-:S04]  /*0470*/  FFMA R16, R16, R15, R9 ;  /* 0x0000000f10107223 */ /* 0x004fc80000000009 */
[----:B------:R-:W-:Y:S01]  /*0480*/  FFMA R24, R11, R24, R16 ;  /* 0x000000180b187223 */ /* 0x000fe20000000010 */
[----:B------:R-:W-:Y:S06]  /*0490*/  @P1 BRA `(.L_x_9) ;  /* 0xfffffffc005c1947 */ /* 0x000fec000383ffff */
.L_x_8:
[----:B------:R-:W-:Y:S05]  /*04a0*/  @!P0 BRA `(.L_x_7) ;  /* 0x0000000000fc8947 */ /* 0x000fea0003800000 */
[----:B------:R-:W-:Y:S02]  /*04b0*/  ISETP.GE.U32.AND P1, PT, R27, 0x4, PT ;  /* 0x000000041b00780c */ /* 0x000fe40003f26070 */
[----:B------:R-:W-:-:S04]  /*04c0*/  LOP3.LUT R16, R2, 0x3, RZ, 0xc0, !PT ;  /* 0x0000000302107812 */ /* 0x000fc800078ec0ff */
[----:B------:R-:W-:-:S07]  /*04d0*/  ISETP.NE.AND P0, PT, R16, RZ, PT ;  /* 0x000000ff1000720c */ /* 0x000fce0003f05270 */
[----:B------:R-:W-:Y:S06]  /*04e0*/  @!P1 BRA `(.L_x_10) ;  /* 0x00000000006c9947 */ /* 0x000fec0003800000 */
[----:B------:R-:W0:Y:S01]  /*04f0*/  LDC.64 R6, c[0x0][0x388] ;  /* 0x0000e200ff067b82 */ /* 0x000e220000000a00 */
[----:B------:R-:W1:Y:S01]  /*0500*/  LDCU.64 UR6, c[0x0][0x380] ;  /* 0x00007000ff0677ac */ /* 0x000e620008000a00 */
[----:B------:R-:W-:Y:S01]  /*0510*/  IMAD R9, R21, R3, R0 ;  /* 0x0000000315097224 */ /* 0x000fe200078e0200 */
[CC--:B------:R-:W-:Y:S02]  /*0520*/  IADD3 R5, PT, PT, R20.reuse, R21.reuse, RZ ;  /* 0x0000001514057210 */ /* 0x0c0fe40007ffe0ff */
[----:B------:R-:W-:-:S03]  /*0530*/  IADD3 R10, P1, PT, R20, R21, RZ ;  /* 0x00000015140a7210 */ /* 0x000fc60007f3e0ff */
[----:B------:R-:W2:Y:S01]  /*0540*/  LDC.64 R14, c[0x0][0x380] ;  /* 0x0000e000ff0e7b82 */ /* 0x000ea20000000a00 */
[----:B0-----:R-:W-:-:S04]  /*0550*/  IMAD.WIDE R6, R9, 0x4, R6 ;  /* 0x0000000409067825 */ /* 0x001fc800078e0206 */
[----:B------:R-:W-:Y:S02]  /*0560*/  IMAD.WIDE R8, R3, 0x4, R6 ;  /* 0x0000000403087825 */ /* 0x000fe400078e0206 */
[----:B------:R-:W3:Y:S02]  /*0570*/  LDG.E R6, desc[UR4][R6.64] ;  /* 0x0000000406067981 */ /* 0x000ee4000c1e1900 */
[----:B--2---:R-:W-:Y:S01]  /*0580*/  IMAD.WIDE.U32 R14, R5, 0x4, R14 ;  /* 0x00000004050e7825 */ /* 0x004fe200078e000e */
[----:B------:R-:W-:Y:S02]  /*0590*/  IADD3.X R5, PT, PT, RZ, RZ, RZ, P1, !PT ;  /* 0x000000ffff057210 */ /* 0x000fe40000ffe4ff */
[----:B-1----:R-:W-:-:S03]  /*05a0*/  LEA R4, P1, R10, UR6, 0x2 ;  /* 0x000000060a047c11 */ /* 0x002fc6000f8210ff */
[----:B------:R-:W3:Y:S01]  /*05b0*/  LDG.E R15, desc[UR4][R14.64] ;  /* 0x000000040e0f7981 */ /* 0x000ee2000c1e1900 */
[----:B------:R-:W-:Y:S01]  /*05c0*/  LEA.HI.X R5, R10, UR7, R5, 0x2, P1 ;  /* 0x000000070a057c11 */ /* 0x000fe200088f1405 */
[C---:B------:R-:W-:Y:S02]  /*05d0*/  IMAD.WIDE R10, R3.reuse, 0x4, R8 ;  /* 0x00000004030a7825 */ /* 0x040fe400078e0208 */
[----:B------:R-:W2:Y:S04]  /*05e0*/  LDG.E R8, desc[UR4][R8.64] ;  /* 0x0000000408087981 */ /* 0x000ea8000c1e1900 */
[----:B------:R-:W2:Y:S01]  /*05f0*/  LDG.E R17, desc[UR4][R4.64+0x4] ;  /* 0x0000040404117981 */ /* 0x000ea2000c1e1900 */
[----:B------:R-:W-:-:S03]  /*0600*/  IMAD.WIDE R12, R3, 0x4, R10 ;  /* 0x00000004030c7825 */ /* 0x000fc600078e020a */
[----:B------:R-:W4:Y:S04]  /*0610*/  LDG.E R22, desc[UR4][R10.64] ;  /* 0x000000040a167981 */ /* 0x000f28000c1e1900 */
[----:B------:R-:W4:Y:S04]  /*0620*/  LDG.E R18, desc[UR4][R4.64+0x8] ;  /* 0x0000080404127981 */ /* 0x000f28000c1e1900 */
[----:B------:R-:W5:Y:S04]  /*0630*/  LDG.E R26, desc[UR4][R4.64+0xc] ;  /* 0x00000c04041a7981 */ /* 0x000f68000c1e1900 */
[----:B------:R-:W5:Y:S01]  /*0640*/  LDG.E R12, desc[UR4][R12.64] ;  /* 0x000000040c0c7981 */ /* 0x000f62000c1e1900 */
[----:B------:R-:W-:Y:S01]  /*0650*/  IADD3 R21, PT, PT, R21, 0x4, RZ ;  /* 0x0000000415157810 */ /* 0x000fe20007ffe0ff */
[----:B---3--:R-:W-:-:S04]  /*0660*/  FFMA R24, R15, R6, R24 ;  /* 0x000000060f187223 */ /* 0x008fc80000000018 */
[----:B--2---:R-:W-:-:S04]  /*0670*/  FFMA R17, R17, R8, R24 ;  /* 0x0000000811117223 */ /* 0x004fc80000000018 */
[----:B----4-:R-:W-:-:S04]  /*0680*/  FFMA R17, R18, R22, R17 ;  /* 0x0000001612117223 */ /* 0x010fc80000000011 */
[----:B-----5:R-:W-:-:S07]  /*0690*/  FFMA R24, R26, R12, R17 ;  /* 0x0000000c1a187223 */ /* 0x020fce0000000011 */
.L_x_10:
[----:B------:R-:W-:Y:S05]  /*06a0*/  @!P0 BRA `(.L_x_7) ;  /* 0x00000000007c8947 */ /* 0x000fea0003800000 */
[----:B------:R-:W-:Y:S01]  /*06b0*/  ISETP.NE.AND P1, PT, R16, 0x1, PT ;  /* 0x000000011000780c */ /* 0x000fe20003f25270 */
[----:B------:R-:W0:Y:S01]  /*06c0*/  LDC.64 R12, c[0x0][0x380] ;  /* 0x0000e000ff0c7b82 */ /* 0x000e220000000a00 */
[----:B------:R-:W-:-:S04]  /*06d0*/  LOP3.LUT R2, R2, 0x1, RZ, 0xc0, !PT ;  /* 0x0000000102027812 */ /* 0x000fc800078ec0ff */
[----:B------:R-:W-:-:S03]  /*06e0*/  ISETP.NE.U32.AND P0, PT, R2, 0x1, PT ;  /* 0x000000010200780c */ /* 0x000fc60003f05070 */
[----:B------:R-:W1:Y:S04]  /*06f0*/  LDC.64 R10, c[0x0][0x388] ;  /* 0x0000e200ff0a7b82 */ /* 0x000e680000000a00 */
[CC--:B------:R-:W-:Y:S02]  /*0700*/  @P1 IADD3 R15, PT, PT, R20.reuse, R21.reuse, RZ ;  /* 0x00000015140f1210 */ /* 0x0c0fe40007ffe0ff */
[----:B------:R-:W-:Y:S02]  /*0710*/  @P1 IADD3 R2, P2, PT, R20, R21, RZ ;  /* 0x0000001514021210 */ /* 0x000fe40007f5e0ff */
[----:B------:R-:W2:Y:S02]  /*0720*/  @P1 LDC.64 R4, c[0x0][0x380] ;  /* 0x0000e000ff041b82 */ /* 0x000ea40000000a00 */
[----:B------:R-:W-:-:S06]  /*0730*/  @P1 IADD3.X R14, PT, PT, RZ, RZ, RZ, P2, !PT ;  /* 0x000000ffff0e1210 */ /* 0x000fcc00017fe4ff */
[----:B------:R-:W3:Y:S01]  /*0740*/  LDC.64 R6, c[0x0][0x380] ;  /* 0x0000e000ff067b82 */ /* 0x000ee20000000a00 */
[----:B0-----:R-:W-:-:S04]  /*0750*/  @P1 IMAD.WIDE.U32 R12, R15, 0x4, R12 ;  /* 0x000000040f0c1825 */ /* 0x001fc800078e000c */
[C---:B------:R-:W-:Y:S01]  /*0760*/  @P1 IMAD R15, R21.reuse, R3, R0 ;  /* 0x00000003150f1224 */ /* 0x040fe200078e0200 */
[----:B------:R-:W-:Y:S01]  /*0770*/  @P1 IADD3 R21, PT, PT, R21, 0x2, RZ ;  /* 0x0000000215151810 */ /* 0x000fe20007ffe0ff */
[----:B------:R-:W4:Y:S01]  /*0780*/  @P1 LDG.E R13, desc[UR4][R12.64] ;  /* 0x000000040c0d1981 */ /* 0x000f22000c1e1900 */
[----:B------:R-:W0:Y:S01]  /*0790*/  LDC.64 R8, c[0x0][0x388] ;  /* 0x0000e200ff087b82 */ /* 0x000e220000000a00 */
[----:B-1----:R-:W-:Y:S01]  /*07a0*/  @P1 IMAD.WIDE R10, R15, 0x4, R10 ;  /* 0x000000040f0a1825 */ /* 0x002fe200078e020a */
[----:B------:R-:W-:Y:S02]  /*07b0*/  @!P0 IADD3 R17, PT, PT, R20, R21, RZ ;  /* 0x0000001514118210 */ /* 0x000fe40007ffe0ff */
[----:B--2---:R-:W-:Y:S01]  /*07c0*/  @P1 LEA R4, P2, R2, R4, 0x2 ;  /* 0x0000000402041211 */ /* 0x004fe200078410ff */
[----:B------:R-:W-:-:S03]  /*07d0*/  @!P0 IMAD R21, R21, R3, R0 ;  /* 0x0000000315158224 */ /* 0x000fc600078e0200 */
[----:B------:R-:W-:Y:S01]  /*07e0*/  @P1 LEA.HI.X R5, R2, R5, R14, 0x2, P2 ;  /* 0x0000000502051211 */ /* 0x000fe200010f140e */
[----:B------:R-:W-:Y:S01]  /*07f0*/  @P1 IMAD.WIDE R14, R3, 0x4, R10 ;  /* 0x00000004030e1825 */ /* 0x000fe200078e020a */
[----:B------:R-:W4:Y:S03]  /*0800*/  @P1 LDG.E R2, desc[UR4][R10.64] ;  /* 0x000000040a021981 */ /* 0x000f26000c1e1900 */
[----:B---3--:R-:W-:Y:S01]  /*0810*/  @!P0 IMAD.WIDE.U32 R6, R17, 0x4, R6 ;  /* 0x0000000411068825 */ /* 0x008fe200078e0006 */
[----:B------:R-:W2:Y:S04]  /*0820*/  @P1 LDG.E R5, desc[UR4][R4.64+0x4] ;  /* 0x0000040404051981 */ /* 0x000ea8000c1e1900 */
[----:B------:R-:W2:Y:S01]  /*0830*/  @P1 LDG.E R14, desc[UR4][R14.64] ;  /* 0x000000040e0e1981 */ /* 0x000ea2000c1e1900 */
[----:B0-----:R-:W-:-:S03]  /*0840*/  @!P0 IMAD.WIDE R8, R21, 0x4, R8 ;  /* 0x0000000415088825 */ /* 0x001fc600078e0208 */
[----:B------:R-:W3:Y:S04]  /*0850*/  @!P0 LDG.E R7, desc[UR4][R6.64] ;  /* 0x0000000406078981 */ /* 0x000ee8000c1e1900 */
[----:B------:R-:W3:Y:S01]  /*0860*/  @!P0 LDG.E R8, desc[UR4][R8.64] ;  /* 0x0000000408088981 */ /* 0x000ee2000c1e1900 */
[----:B----4-:R-:W-:-:S04]  /*0870*/  @P1 FFMA R2, R13, R2, R24 ;  /* 0x000000020d021223 */ /* 0x010fc80000000018 */
[----:B--2---:R-:W-:-:S04]  /*0880*/  @P1 FFMA R24, R5, R14, R2 ;  /* 0x0000000e05181223 */ /* 0x004fc80000000002 */
[----:B---3--:R-:W-:-:S07]  /*0890*/  @!P0 FFMA R24, R7, R8, R24 ;  /* 0x0000000807188223 */ /* 0x008fce0000000018 */
.L_x_7:
[----:B------:R-:W0:Y:S01]  /*08a0*/  LDC.64 R4, c[0x0][0x390] ;  /* 0x0000e400ff047b82 */ /* 0x000e220000000a00 */
[----:B------:R-:W-:-:S04]  /*08b0*/  IMAD R3, R19, R3, R0 ;  /* 0x0000000313037224 */ /* 0x000fc800078e0200 */
[----:B0-----:R-:W-:-:S05]  /*08c0*/  IMAD.WIDE R2, R3, 0x4, R4 ;  /* 0x0000000403027825 */ /* 0x001fca00078e0204 */
[----:B------:R-:W-:Y:S01]  /*08d0*/  STG.E desc[UR4][R2.64], R24 ;  /* 0x0000001802007986 */ /* 0x000fe2000c101904 */
[----:B------:R-:W-:Y:S05]  /*08e0*/  EXIT ;  /* 0x000000000000794d */ /* 0x000fea0003800000 */
.L_x_11:
        /* <DEDUP_REMOVED lines=9> */
.L_x_14:


//--------------------- .nv.shared._Z15matmul_tile_4x4PfS_S_iii --------------------------
	.section	.nv.shared._Z15matmul_tile_4x4PfS_S_iii,"aw",@nobits
	.sectionflags	@""
	.align	4
.nv.shared._Z15matmul_tile_4x4PfS_S_iii:
	.zero		9216


//--------------------- .nv.shared.reserved.0     --------------------------
	.section	.nv.shared.reserved.0,"aw",@nobits
	.weak		__nv_reservedSMEM_offset_0_alias
	.size		__nv_reservedSMEM_offset_0_alias, 0, 64
	.other		__nv_reservedSMEM_offset_0_alias,@"STO_CUDA_RESERVED_SHARED STV_DEFAULT"
__nv_reservedSMEM_offset_0_alias:
	.zero		0
	.zero		64


//--------------------- .nv.global                --------------------------
	.section	.nv.global,"aw",@nobits
.nv.global:
	.type		_ZN34_INTERNAL_f3ad588d_4_k_cu_b4bc84444cuda3std6ranges3__45__cpo9iter_moveE,@object
	.size		_ZN34_INTERNAL_f3ad588d_4_k_cu_b4bc84444cuda3std6ranges3__45__cpo9iter_moveE,(_ZN34_INTERNAL_f3ad588d_4_k_cu_b4bc84444cuda3std3__436_GLOBAL__N__f3ad588d_4_k_cu_b4bc84446ignoreE - _ZN34_INTERNAL_f3ad588d_4_k_cu_b4bc84444cuda3std6ranges3__45__cpo9iter_moveE)
_ZN34_INTERNAL_f3ad588d_4_k_cu_b4bc84444cuda3std6ranges3__45__cpo9iter_moveE:
	.zero		1
	.type		_ZN34_INTERNAL_f3ad588d_4_k_cu_b4bc84444cuda3std3__436_GLOBAL__N__f3ad588d_4_k_cu_b4bc84446ignoreE,@object
	.size		_ZN34_INTERNAL_f3ad588d_4_k_cu_b4bc84444cuda3std3__436_GLOBAL__N__f3ad588d_4_k_cu_b4bc84446ignoreE,(_ZN34_INTERNAL_f3ad588d_4_k_cu_b4bc84444cuda3std3__45__cpo4cendE - _ZN34_INTERNAL_f3ad588d_4_k_cu_b4bc84444cuda3std3__436_GLOBAL__N__f3ad588d_4_k_cu_b4bc84446ignoreE)
_ZN34_INTERNAL_f3ad588d_4_k_cu_b4bc84444cuda3std3__436_GLOBAL__N__f3ad588d_4_k_cu_b4bc84446ignoreE:
	.zero		1
	.type		_ZN34_INTERNAL_f3ad588d_4_k_cu_b4bc84444cuda3std3__45__cpo4cendE,@object
	.size		_ZN34_INTERNAL_f3ad588d_4_k_cu_b4bc84444cuda3std3__45__cpo4cendE,(_ZN34_INTERNAL_f3ad588d_4_k_cu_b4bc84444cuda3std3__45__cpo3endE - _ZN34_INTERNAL_f3ad588d_4_k_cu_b4bc84444cuda3std3__45__cpo4cendE)
_ZN34_INTERNAL_f3ad588d_4_k_cu_b4bc84444cuda3std3__45__cpo4cendE:
	.zero		1
	.type		_ZN34_INTERNAL_f3ad588d_4_k_cu_b4bc84444cuda3std3__45__cpo3endE,@object
	.size		_ZN34_INTERNAL_f3ad588d_4_k_cu_b4bc84444cuda3std3__45__cpo3endE,(_ZN34_INTERNAL_f3ad588d_4_k_cu_b4bc84444cuda3std3__48in_placeE - _ZN34_INTERNAL_f3ad588d_4_k_cu_b4bc84444cuda3std3__45__cpo3endE)
_ZN34_INTERNAL_f3ad588d_4_k_cu_b4bc84444cuda3std3__45__cpo3endE:
	.zero		1
	.type		_ZN34_INTERNAL_f3ad588d_4_k_cu_b4bc84444cuda3std3__48in_placeE,@object
	.size		_ZN34_INTERNAL_f3ad588d_4_k_cu_b4bc84444cuda3std3__48in_placeE,(_ZN34_INTERNAL_f3ad588d_4_k_cu_b4bc84444cuda3std6ranges3__45__cpo7advanceE - _ZN34_INTERNAL_f3ad588d_4_k_cu_b4bc84444cuda3std3__48in_placeE)
_ZN34_INTERNAL_f3ad588d_4_k_cu_b4bc84444cuda3std3__48in_placeE:
	.zero		1
	.type		_ZN34_INTERNAL_f3ad588d_4_k_cu_b4bc84444cuda3std6ranges3__45__cpo7advanceE,@object
	.size		_ZN34_INTERNAL_f3ad588d_4_k_cu_b4bc84444cuda3std6ranges3__45__cpo7advanceE,(_ZN34_INTERNAL_f3ad588d_4_k_cu_b4bc84444cuda3std3__45__cpo5beginE - _ZN34_INTERNAL_f3ad588d_4_k_cu_b4bc84444cuda3std6ranges3__45__cpo7advanceE)
_ZN34_INTERNAL_f3ad588d_4_k_cu_b4bc84444cuda3std6ranges3__45__cpo7advanceE:
	.zero		1
	.type		_ZN34_INTERNAL_f3ad588d_4_k_cu_b4bc84444cuda3std3__45__cpo5beginE,@object
	.size		_ZN34_INTERNAL_f3ad588d_4_k_cu_b4bc84444cuda3std3__45__cpo5beginE,(_ZN34_INTERNAL_f3ad588d_4_k_cu_b4bc84444cuda3std3__419piecewise_constructE - _ZN34_INTERNAL_f3ad588d_4_k_cu_b4bc84444cuda3std3__45__cpo5beginE)
_ZN34_INTERNAL_f3ad588d_4_k_cu_b4bc84444cuda3std3__45__cpo5beginE:
	.zero		1
	.type		_ZN34_INTERNAL_f3ad588d_4_k_cu_b4bc84444cuda3std3__419piecewise_constructE,@object
	.size		_ZN34_INTERNAL_f3ad588d_4_k_cu_b4bc84444cuda3std3__419piecewise_constructE,(_ZN34_INTERNAL_f3ad588d_4_k_cu_b4bc84444cuda3std3__45__cpo6cbeginE - _ZN34_INTERNAL_f3ad588d_4_k_cu_b4bc84444cuda3std3__419piecewise_constructE)
_ZN34_INTERNAL_f3ad588d_4_k_cu_b4bc84444cuda3std3__419piecewise_constructE:
	.zero		1
	.type		_ZN34_INTERNAL_f3ad588d_4_k_cu_b4bc84444cuda3std3__45__cpo6cbeginE,@object
	.size		_ZN34_INTERNAL_f3ad588d_4_k_cu_b4bc84444cuda3std3__45__cpo6cbeginE,(_ZN34_INTERNAL_f3ad588d_4_k_cu_b4bc84444cuda3std6ranges3__45__cpo4swapE - _ZN34_INTERNAL_f3ad588d_4_k_cu_b4bc84444cuda3std3__45__cpo6cbeginE)
_ZN34_INTERNAL_f3ad588d_4_k_cu_b4bc84444cuda3std3__45__cpo6cbeginE:
	.zero		1
	.type		_ZN34_INTERNAL_f3ad588d_4_k_cu_b4bc84444cuda3std6ranges3__45__cpo4swapE,@object
	.size		_ZN34_INTERNAL_f3ad588d_4_k_cu_b4bc84444cuda3std6ranges3__45__cpo4swapE,(.L_7 - _ZN34_INTERNAL_f3ad588d_4_k_cu_b4bc84444cuda3std6ranges3__45__cpo4swapE)
_ZN34_INTERNAL_f3ad588d_4_k_cu_b4bc84444cuda3std6ranges3__45__cpo4swapE:
	.zero		1
.L_7:


//--------------------- .nv.shared._Z15matmalGPU_tiledPfS_S_iii --------------------------
	.section	.nv.shared._Z15matmalGPU_tiledPfS_S_iii,"aw",@nobits
	.sectionflags	@""
	.align	4
.nv.shared._Z15matmalGPU_tiledPfS_S_iii:
	.zero		3072


//--------------------- .nv.constant0._Z15matmul_tile_4x4PfS_S_iii --------------------------
	.section	.nv.constant0._Z15matmul_tile_4x4PfS_S_iii,"a",@progbits
	.sectionflags	@""
	.align	4
.nv.constant0._Z15matmul_tile_4x4PfS_S_iii:
	.zero		932


//--------------------- .nv.constant0._Z15matmalGPU_tiledPfS_S_iii --------------------------
	.section	.nv.constant0._Z15matmalGPU_tiledPfS_S_iii,"a",@progbits
	.sectionflags	@""
	.align	4
.nv.constant0._Z15matmalGPU_tiledPfS_S_iii:
	.zero		932


//--------------------- .nv.constant0._Z15matmalGPU_naivePfS_S_iii --------------------------
	.section	.nv.constant0._Z15matmalGPU_naivePfS_S_iii,"a",@progbits
	.sectionflags	@""
	.align	4
.nv.constant0._Z15matmalGPU_naivePfS_S_iii:
	.zero		932


//--------------------- SYMBOLS --------------------------

	.type		.nv.reservedSmem.offset0,@object
	.size		.nv.reservedSmem.offset0,0x4
	.type		.nv.reservedSmem.cap,@object
	.size		.nv.reservedSmem.cap,0x4
